//
// Generated by NVIDIA NVVM Compiler
//
// Compiler Build ID: CL-36424714
// Cuda compilation tools, release 13.0, V13.0.88
// Based on NVVM 20.0.0
//

.version 9.0
.target sm_100
.address_size 64

	// .globl	_Z12scale_resultP6float2fi

.visible .entry _Z12scale_resultP6float2fi(
	.param .u64 .ptr .align 1 _Z12scale_resultP6float2fi_param_0,
	.param .f32 _Z12scale_resultP6float2fi_param_1,
	.param .u32 _Z12scale_resultP6float2fi_param_2
)
{
	.reg .pred 	%p<2>;
	.reg .b32 	%r<20>;
	.reg .b32 	%f<6>;
	.reg .b64 	%rd<5>;

	ld.param.u64 	%rd1, [_Z12scale_resultP6float2fi_param_0];
	ld.param.f32 	%f1, [_Z12scale_resultP6float2fi_param_1];
	ld.param.u32 	%r5, [_Z12scale_resultP6float2fi_param_2];
	mov.u32 	%r6, %ctaid.x;
	mov.u32 	%r7, %ntid.x;
	mov.u32 	%r8, %tid.x;
	mad.lo.s32 	%r1, %r6, %r7, %r8;
	mov.u32 	%r9, %ctaid.y;
	mov.u32 	%r10, %ntid.y;
	mov.u32 	%r11, %tid.y;
	mad.lo.s32 	%r12, %r9, %r10, %r11;
	mov.u32 	%r13, %ctaid.z;
	mov.u32 	%r14, %ntid.z;
	mov.u32 	%r15, %tid.z;
	mad.lo.s32 	%r3, %r13, %r14, %r15;
	max.s32 	%r16, %r1, %r12;
	max.s32 	%r17, %r3, %r16;
	setp.ge.s32 	%p1, %r17, %r5;
	@%p1 bra 	$L__BB0_2;
	cvta.to.global.u64 	%rd2, %rd1;
	mad.lo.s32 	%r18, %r5, %r3, %r12;
	mad.lo.s32 	%r19, %r18, %r5, %r1;
	mul.wide.s32 	%rd3, %r19, 8;
	add.s64 	%rd4, %rd2, %rd3;
	ld.global.v2.f32 	{%f2, %f3}, [%rd4];
	mul.f32 	%f4, %f1, %f2;
	mul.f32 	%f5, %f1, %f3;
	st.global.v2.f32 	[%rd4], {%f4, %f5};
$L__BB0_2:
	ret;

}
	// .globl	_Z19solve_poisson_finalP6float2S0_if
.visible .entry _Z19solve_poisson_finalP6float2S0_if(
	.param .u64 .ptr .align 1 _Z19solve_poisson_finalP6float2S0_if_param_0,
	.param .u64 .ptr .align 1 _Z19solve_poisson_finalP6float2S0_if_param_1,
	.param .u32 _Z19solve_poisson_finalP6float2S0_if_param_2,
	.param .f32 _Z19solve_poisson_finalP6float2S0_if_param_3
)
{
	.reg .pred 	%p<6>;
	.reg .b32 	%r<29>;
	.reg .b32 	%f<17>;
	.reg .b64 	%rd<10>;
	.reg .b64 	%fd<13>;

	ld.param.u64 	%rd2, [_Z19solve_poisson_finalP6float2S0_if_param_0];
	ld.param.u64 	%rd3, [_Z19solve_poisson_finalP6float2S0_if_param_1];
	ld.param.u32 	%r6, [_Z19solve_poisson_finalP6float2S0_if_param_2];
	ld.param.f32 	%f2, [_Z19solve_poisson_finalP6float2S0_if_param_3];
	cvta.to.global.u64 	%rd1, %rd3;
	mov.u32 	%r7, %ctaid.x;
	mov.u32 	%r8, %ntid.x;
	mov.u32 	%r9, %tid.x;
	mad.lo.s32 	%r1, %r7, %r8, %r9;
	mov.u32 	%r10, %ctaid.y;
	mov.u32 	%r11, %ntid.y;
	mov.u32 	%r12, %tid.y;
	mad.lo.s32 	%r13, %r10, %r11, %r12;
	mov.u32 	%r14, %ctaid.z;
	mov.u32 	%r15, %ntid.z;
	mov.u32 	%r16, %tid.z;
	mad.lo.s32 	%r3, %r14, %r15, %r16;
	max.s32 	%r17, %r1, %r13;
	max.s32 	%r18, %r3, %r17;
	setp.ge.s32 	%p1, %r18, %r6;
	@%p1 bra 	$L__BB1_4;
	mad.lo.s32 	%r19, %r6, %r3, %r13;
	mad.lo.s32 	%r4, %r19, %r6, %r1;
	shr.u32 	%r20, %r6, 1;
	setp.gt.s32 	%p2, %r1, %r20;
	selp.b32 	%r21, %r6, 0, %p2;
	sub.s32 	%r22, %r1, %r21;
	cvt.rn.f32.s32 	%f3, %r22;
	setp.gt.u32 	%p3, %r13, %r20;
	selp.b32 	%r23, %r6, 0, %p3;
	sub.s32 	%r24, %r13, %r23;
	cvt.rn.f32.s32 	%f4, %r24;
	setp.gt.u32 	%p4, %r3, %r20;
	selp.b32 	%r25, %r6, 0, %p4;
	sub.s32 	%r26, %r3, %r25;
	cvt.rn.f32.s32 	%f5, %r26;
	cvt.f64.f32 	%fd1, %f2;
	mov.f64 	%fd2, 0d401921FB54442D18;
	div.rn.f64 	%fd3, %fd2, %fd1;
	cvt.f64.f32 	%fd4, %f3;
	mul.f64 	%fd5, %fd3, %fd4;
	cvt.rn.f32.f64 	%f6, %fd5;
	cvt.f64.f32 	%fd6, %f4;
	mul.f64 	%fd7, %fd3, %fd6;
	cvt.rn.f32.f64 	%f7, %fd7;
	cvt.f64.f32 	%fd8, %f5;
	mul.f64 	%fd9, %fd3, %fd8;
	cvt.rn.f32.f64 	%f8, %fd9;
	mul.f32 	%f9, %f7, %f7;
	fma.rn.f32 	%f10, %f6, %f6, %f9;
	fma.rn.f32 	%f1, %f8, %f8, %f10;
	or.b32  	%r27, %r3, %r1;
	or.b32  	%r28, %r27, %r13;
	setp.ne.s32 	%p5, %r28, 0;
	@%p5 bra 	$L__BB1_3;
	mul.wide.u32 	%rd8, %r4, 8;
	add.s64 	%rd9, %rd1, %rd8;
	mov.f32 	%f16, 0f00000000;
	st.global.v2.f32 	[%rd9], {%f16, %f16};
	bra.uni 	$L__BB1_4;
$L__BB1_3:
	cvt.f64.f32 	%fd10, %f1;
	mov.f64 	%fd11, 0d402921FB54442D18;
	div.rn.f64 	%fd12, %fd11, %fd10;
	cvt.rn.f32.f64 	%f11, %fd12;
	cvta.to.global.u64 	%rd4, %rd2;
	mul.wide.s32 	%rd5, %r4, 8;
	add.s64 	%rd6, %rd4, %rd5;
	ld.global.v2.f32 	{%f12, %f13}, [%rd6];
	mul.f32 	%f14, %f12, %f11;
	add.s64 	%rd7, %rd1, %rd5;
	mul.f32 	%f15, %f13, %f11;
	st.global.v2.f32 	[%rd7], {%f14, %f15};
$L__BB1_4:
	ret;

}
	// .globl	_Z24setup_point_charge_finalP6float2iff
.visible .entry _Z24setup_point_charge_finalP6float2iff(
	.param .u64 .ptr .align 1 _Z24setup_point_charge_finalP6float2iff_param_0,
	.param .u32 _Z24setup_point_charge_finalP6float2iff_param_1,
	.param .f32 _Z24setup_point_charge_finalP6float2iff_param_2,
	.param .f32 _Z24setup_point_charge_finalP6float2iff_param_3
)
{
	.reg .pred 	%p<3>;
	.reg .b32 	%r<22>;
	.reg .b32 	%f<10>;
	.reg .b64 	%rd<7>;

	ld.param.u64 	%rd2, [_Z24setup_point_charge_finalP6float2iff_param_0];
	ld.param.u32 	%r6, [_Z24setup_point_charge_finalP6float2iff_param_1];
	ld.param.f32 	%f2, [_Z24setup_point_charge_finalP6float2iff_param_2];
	ld.param.f32 	%f3, [_Z24setup_point_charge_finalP6float2iff_param_3];
	cvta.to.global.u64 	%rd1, %rd2;
	mov.u32 	%r7, %ctaid.x;
	mov.u32 	%r8, %ntid.x;
	mov.u32 	%r9, %tid.x;
	mad.lo.s32 	%r1, %r7, %r8, %r9;
	mov.u32 	%r10, %ctaid.y;
	mov.u32 	%r11, %ntid.y;
	mov.u32 	%r12, %tid.y;
	mad.lo.s32 	%r13, %r10, %r11, %r12;
	mov.u32 	%r14, %ctaid.z;
	mov.u32 	%r15, %ntid.z;
	mov.u32 	%r16, %tid.z;
	mad.lo.s32 	%r3, %r14, %r15, %r16;
	max.s32 	%r17, %r1, %r13;
	max.s32 	%r18, %r3, %r17;
	setp.ge.s32 	%p1, %r18, %r6;
	@%p1 bra 	$L__BB2_4;
	mad.lo.s32 	%r19, %r6, %r3, %r13;
	mad.lo.s32 	%r4, %r19, %r6, %r1;
	cvt.rn.f32.u32 	%f4, %r6;
	div.rn.f32 	%f1, %f3, %f4;
	or.b32  	%r20, %r3, %r1;
	or.b32  	%r21, %r20, %r13;
	setp.ne.s32 	%p2, %r21, 0;
	@%p2 bra 	$L__BB2_3;
	mul.f32 	%f6, %f1, %f1;
	mul.f32 	%f7, %f1, %f6;
	div.rn.f32 	%f8, %f2, %f7;
	mul.wide.u32 	%rd5, %r4, 8;
	add.s64 	%rd6, %rd1, %rd5;
	mov.f32 	%f9, 0f00000000;
	st.global.v2.f32 	[%rd6], {%f8, %f9};
	bra.uni 	$L__BB2_4;
$L__BB2_3:
	mul.wide.s32 	%rd3, %r4, 8;
	add.s64 	%rd4, %rd1, %rd3;
	mov.f32 	%f5, 0f00000000;
	st.global.v2.f32 	[%rd4], {%f5, %f5};
$L__BB2_4:
	ret;

}


// ===== COMPILED SASS (sm_100) =====

	.target	sm_100

	.elftype	@"ET_EXEC"


//--------------------- .note.nv.tkinfo           --------------------------
	.section	.note.nv.tkinfo,"",@"SHT_NOTE"
	.sectionflags	@"SHF_NOTE_NV_TKINFO"
	.tkinfo
        /*0018*/ 	.word	0x00000002
        /*0030*/ 	.string	""
        /*0030*/ 	.string	"ptxas"
        /*0030*/ 	.string	"Cuda compilation tools, release 13.0, V13.0.88"
        /*0030*/ 	.string	"Build cuda_13.0.r13.0/compiler.36424714_0"
        /*0030*/ 	.string	"-arch sm_100 -m 64 "



//--------------------- .note.nv.cuinfo           --------------------------
	.section	.note.nv.cuinfo,"",@"SHT_NOTE"
	.sectionflags	@"SHF_NOTE_NV_CUINFO"
        /*0018*/ 	.short	0x0002
        /*001a*/ 	.short	0x0064
        /*001c*/ 	.short	0x0082
	.zero		2


//--------------------- .nv.info                  --------------------------
	.section	.nv.info,"",@"SHT_CUDA_INFO"
	.align	4


	//----- nvinfo : EIATTR_REGCOUNT
	.align		4
        /*0000*/ 	.byte	0x04, 0x2f
        /*0002*/ 	.short	(.L_1 - .L_0)
	.align		4
.L_0:
        /*0004*/ 	.word	index@(_Z12scale_resultP6float2fi)
        /*0008*/ 	.word	0x0000000a


	//----- nvinfo : EIATTR_FRAME_SIZE
	.align		4
.L_1:
        /*000c*/ 	.byte	0x04, 0x11
        /*000e*/ 	.short	(.L_3 - .L_2)
	.align		4
.L_2:
        /*0010*/ 	.word	index@(_Z12scale_resultP6float2fi)
        /*0014*/ 	.word	0x00000000


	//----- nvinfo : EIATTR_REGCOUNT
	.align		4
.L_3:
        /*0018*/ 	.byte	0x04, 0x2f
        /*001a*/ 	.short	(.L_5 - .L_4)
	.align		4
.L_4:
        /*001c*/ 	.word	index@(_Z19solve_poisson_finalP6float2S0_if)
        /*0020*/ 	.word	0x0000001e


	//----- nvinfo : EIATTR_FRAME_SIZE
	.align		4
.L_5:
        /*0024*/ 	.byte	0x04, 0x11
        /*0026*/ 	.short	(.L_7 - .L_6)
	.align		4
.L_6:
        /*0028*/ 	.word	index@($__internal_1_$__cuda_sm20_div_rn_f64_full)
        /*002c*/ 	.word	0x00000000


	//----- nvinfo : EIATTR_FRAME_SIZE
	.align		4
.L_7:
        /*0030*/ 	.byte	0x04, 0x11
        /*0032*/ 	.short	(.L_9 - .L_8)
	.align		4
.L_8:
        /*0034*/ 	.word	index@(_Z19solve_poisson_finalP6float2S0_if)
        /*0038*/ 	.word	0x00000000


	//----- nvinfo : EIATTR_REGCOUNT
	.align		4
.L_9:
        /*003c*/ 	.byte	0x04, 0x2f
        /*003e*/ 	.short	(.L_11 - .L_10)
	.align		4
.L_10:
        /*0040*/ 	.word	index@(_Z24setup_point_charge_finalP6float2iff)
        /*0044*/ 	.word	0x00000013


	//----- nvinfo : EIATTR_FRAME_SIZE
	.align		4
.L_11:
        /*0048*/ 	.byte	0x04, 0x11
        /*004a*/ 	.short	(.L_13 - .L_12)
	.align		4
.L_12:
        /*004c*/ 	.word	index@($__internal_0_$__cuda_sm3x_div_rn_noftz_f32_slowpath)
        /*0050*/ 	.word	0x00000000


	//----- nvinfo : EIATTR_FRAME_SIZE
	.align		4
.L_13:
        /*0054*/ 	.byte	0x04, 0x11
        /*0056*/ 	.short	(.L_15 - .L_14)
	.align		4
.L_14:
        /*0058*/ 	.word	index@(_Z24setup_point_charge_finalP6float2iff)
        /*005c*/ 	.word	0x00000000


	//----- nvinfo : EIATTR_MIN_STACK_SIZE
	.align		4
.L_15:
        /*0060*/ 	.byte	0x04, 0x12
        /*0062*/ 	.short	(.L_17 - .L_16)
	.align		4
.L_16:
        /*0064*/ 	.word	index@(_Z24setup_point_charge_finalP6float2iff)
        /*0068*/ 	.word	0x00000000


	//----- nvinfo : EIATTR_MIN_STACK_SIZE
	.align		4
.L_17:
        /*006c*/ 	.byte	0x04, 0x12
        /*006e*/ 	.short	(.L_19 - .L_18)
	.align		4
.L_18:
        /*0070*/ 	.word	index@(_Z19solve_poisson_finalP6float2S0_if)
        /*0074*/ 	.word	0x00000000


	//----- nvinfo : EIATTR_MIN_STACK_SIZE
	.align		4
.L_19:
        /*0078*/ 	.byte	0x04, 0x12
        /*007a*/ 	.short	(.L_21 - .L_20)
	.align		4
.L_20:
        /*007c*/ 	.word	index@(_Z12scale_resultP6float2fi)
        /*0080*/ 	.word	0x00000000
.L_21:


//--------------------- .nv.compat                --------------------------
	.section	.nv.compat,"",@"SHT_CUDA_COMPAT_INFO"
	.align	4
        /*0000*/ 	.byte	0x02, 0x09, 0x00, 0x00, 0x02, 0x02, 0x01, 0x00, 0x02, 0x05, 0x05, 0x00, 0x03, 0x07, 0x01, 0x01
        /*0010*/ 	.byte	0x02, 0x03, 0x00, 0x00, 0x02, 0x06, 0x01, 0x00, 0x04, 0x0b, 0x08, 0x00, 0x01, 0x00, 0x00, 0x00
        /*0020*/ 	.byte	0x00, 0x00, 0x00, 0x00


//--------------------- .nv.info._Z24setup_point_charge_finalP6float2iff --------------------------
	.section	.nv.info._Z24setup_point_charge_finalP6float2iff,"",@"SHT_CUDA_INFO"
	.sectionflags	@""
	.align	4


	//----- nvinfo : EIATTR_CUDA_API_VERSION
	.align		4
        /*0000*/ 	.byte	0x04, 0x37
        /*0002*/ 	.short	(.L_23 - .L_22)
.L_22:
        /*0004*/ 	.word	0x00000082


	//----- nvinfo : EIATTR_KPARAM_INFO
	.align		4
.L_23:
        /*0008*/ 	.byte	0x04, 0x17
        /*000a*/ 	.short	(.L_25 - .L_24)
.L_24:
        /*000c*/ 	.word	0x00000000
        /*0010*/ 	.short	0x0003
        /*0012*/ 	.short	0x0010
        /*0014*/ 	.byte	0x00, 0xf0, 0x11, 0x00


	//----- nvinfo : EIATTR_KPARAM_INFO
	.align		4
.L_25:
        /*0018*/ 	.byte	0x04, 0x17
        /*001a*/ 	.short	(.L_27 - .L_26)
.L_26:
        /*001c*/ 	.word	0x00000000
        /*0020*/ 	.short	0x0002
        /*0022*/ 	.short	0x000c
        /*0024*/ 	.byte	0x00, 0xf0, 0x11, 0x00


	//----- nvinfo : EIATTR_KPARAM_INFO
	.align		4
.L_27:
        /*0028*/ 	.byte	0x04, 0x17
        /*002a*/ 	.short	(.L_29 - .L_28)
.L_28:
        /*002c*/ 	.word	0x00000000
        /*0030*/ 	.short	0x0001
        /*0032*/ 	.short	0x0008
        /*0034*/ 	.byte	0x00, 0xf0, 0x11, 0x00


	//----- nvinfo : EIATTR_KPARAM_INFO
	.align		4
.L_29:
        /*0038*/ 	.byte	0x04, 0x17
        /*003a*/ 	.short	(.L_31 - .L_30)
.L_30:
        /*003c*/ 	.word	0x00000000
        /*0040*/ 	.short	0x0000
        /*0042*/ 	.short	0x0000
        /*0044*/ 	.byte	0x00, 0xf5, 0x21, 0x00


	//----- nvinfo : EIATTR_SPARSE_MMA_MASK
	.align		4
.L_31:
        /*0048*/ 	.byte	0x03, 0x50
        /*004a*/ 	.short	0x0000


	//----- nvinfo : EIATTR_MAXREG_COUNT
	.align		4
        /*004c*/ 	.byte	0x03, 0x1b
        /*004e*/ 	.short	0x00ff


	//----- nvinfo : EIATTR_MERCURY_ISA_VERSION
	.align		4
        /*0050*/ 	.byte	0x03, 0x5f
        /*0052*/ 	.short	0x0101


	//----- nvinfo : EIATTR_VRC_CTA_INIT_COUNT
	.align		4
        /*0054*/ 	.byte	0x02, 0x4a
	.zero		1
	.zero		1


	//----- nvinfo : EIATTR_EXIT_INSTR_OFFSETS
	.align		4
        /*0058*/ 	.byte	0x04, 0x1c
        /*005a*/ 	.short	(.L_33 - .L_32)


	//   ....[0]....
.L_32:
        /*005c*/ 	.word	0x00000100


	//   ....[1]....
        /*0060*/ 	.word	0x000003e0


	//   ....[2]....
        /*0064*/ 	.word	0x00000420


	//----- nvinfo : EIATTR_CRS_STACK_SIZE
	.align		4
.L_33:
        /*0068*/ 	.byte	0x04, 0x1e
        /*006a*/ 	.short	(.L_35 - .L_34)
.L_34:
        /*006c*/ 	.word	0x00000000


	//----- nvinfo : EIATTR_CBANK_PARAM_SIZE
	.align		4
.L_35:
        /*0070*/ 	.byte	0x03, 0x19
        /*0072*/ 	.short	0x0014


	//----- nvinfo : EIATTR_PARAM_CBANK
	.align		4
        /*0074*/ 	.byte	0x04, 0x0a
        /*0076*/ 	.short	(.L_37 - .L_36)
	.align		4
.L_36:
        /*0078*/ 	.word	index@(.nv.constant0._Z24setup_point_charge_finalP6float2iff)
        /*007c*/ 	.short	0x0380
        /*007e*/ 	.short	0x0014


	//----- nvinfo : EIATTR_SW_WAR
	.align		4
.L_37:
        /*0080*/ 	.byte	0x04, 0x36
        /*0082*/ 	.short	(.L_39 - .L_38)
.L_38:
        /*0084*/ 	.word	0x00000008
.L_39:


//--------------------- .nv.info._Z19solve_poisson_finalP6float2S0_if --------------------------
	.section	.nv.info._Z19solve_poisson_finalP6float2S0_if,"",@"SHT_CUDA_INFO"
	.sectionflags	@""
	.align	4


	//----- nvinfo : EIATTR_CUDA_API_VERSION
	.align		4
        /*0000*/ 	.byte	0x04, 0x37
        /*0002*/ 	.short	(.L_41 - .L_40)
.L_40:
        /*0004*/ 	.word	0x00000082


	//----- nvinfo : EIATTR_KPARAM_INFO
	.align		4
.L_41:
        /*0008*/ 	.byte	0x04, 0x17
        /*000a*/ 	.short	(.L_43 - .L_42)
.L_42:
        /*000c*/ 	.word	0x00000000
        /*0010*/ 	.short	0x0003
        /*0012*/ 	.short	0x0014
        /*0014*/ 	.byte	0x00, 0xf0, 0x11, 0x00


	//----- nvinfo : EIATTR_KPARAM_INFO
	.align		4
.L_43:
        /*0018*/ 	.byte	0x04, 0x17
        /*001a*/ 	.short	(.L_45 - .L_44)
.L_44:
        /*001c*/ 	.word	0x00000000
        /*0020*/ 	.short	0x0002
        /*0022*/ 	.short	0x0010
        /*0024*/ 	.byte	0x00, 0xf0, 0x11, 0x00


	//----- nvinfo : EIATTR_KPARAM_INFO
	.align		4
.L_45:
        /*0028*/ 	.byte	0x04, 0x17
        /*002a*/ 	.short	(.L_47 - .L_46)
.L_46:
        /*002c*/ 	.word	0x00000000
        /*0030*/ 	.short	0x0001
        /*0032*/ 	.short	0x0008
        /*0034*/ 	.byte	0x00, 0xf5, 0x21, 0x00


	//----- nvinfo : EIATTR_KPARAM_INFO
	.align		4
.L_47:
        /*0038*/ 	.byte	0x04, 0x17
        /*003a*/ 	.short	(.L_49 - .L_48)
.L_48:
        /*003c*/ 	.word	0x00000000
        /*0040*/ 	.short	0x0000
        /*0042*/ 	.short	0x0000
        /*0044*/ 	.byte	0x00, 0xf5, 0x21, 0x00


	//----- nvinfo : EIATTR_SPARSE_MMA_MASK
	.align		4
.L_49:
        /*0048*/ 	.byte	0x03, 0x50
        /*004a*/ 	.short	0x0000


	//----- nvinfo : EIATTR_MAXREG_COUNT
	.align		4
        /*004c*/ 	.byte	0x03, 0x1b
        /*004e*/ 	.short	0x00ff


	//----- nvinfo : EIATTR_MERCURY_ISA_VERSION
	.align		4
        /*0050*/ 	.byte	0x03, 0x5f
        /*0052*/ 	.short	0x0101


	//----- nvinfo : EIATTR_VRC_CTA_INIT_COUNT
	.align		4
        /*0054*/ 	.byte	0x02, 0x4a
	.zero		1
	.zero		1


	//----- nvinfo : EIATTR_EXIT_INSTR_OFFSETS
	.align		4
        /*0058*/ 	.byte	0x04, 0x1c
        /*005a*/ 	.short	(.L_51 - .L_50)


	//   ....[0]....
.L_50:
        /*005c*/ 	.word	0x00000100


	//   ....[1]....
        /*0060*/ 	.word	0x00000480


	//   ....[2]....
        /*0064*/ 	.word	0x00000690


	//----- nvinfo : EIATTR_CRS_STACK_SIZE
	.align		4
.L_51:
        /*0068*/ 	.byte	0x04, 0x1e
        /*006a*/ 	.short	(.L_53 - .L_52)
.L_52:
        /*006c*/ 	.word	0x00000000


	//----- nvinfo : EIATTR_CBANK_PARAM_SIZE
	.align		4
.L_53:
        /*0070*/ 	.byte	0x03, 0x19
        /*0072*/ 	.short	0x0018


	//----- nvinfo : EIATTR_PARAM_CBANK
	.align		4
        /*0074*/ 	.byte	0x04, 0x0a
        /*0076*/ 	.short	(.L_55 - .L_54)
	.align		4
.L_54:
        /*0078*/ 	.word	index@(.nv.constant0._Z19solve_poisson_finalP6float2S0_if)
        /*007c*/ 	.short	0x0380
        /*007e*/ 	.short	0x0018


	//----- nvinfo : EIATTR_SW_WAR
	.align		4
.L_55:
        /*0080*/ 	.byte	0x04, 0x36
        /*0082*/ 	.short	(.L_57 - .L_56)
.L_56:
        /*0084*/ 	.word	0x00000008
.L_57:


//--------------------- .nv.info._Z12scale_resultP6float2fi --------------------------
	.section	.nv.info._Z12scale_resultP6float2fi,"",@"SHT_CUDA_INFO"
	.sectionflags	@""
	.align	4


	//----- nvinfo : EIATTR_CUDA_API_VERSION
	.align		4
        /*0000*/ 	.byte	0x04, 0x37
        /*0002*/ 	.short	(.L_59 - .L_58)
.L_58:
        /*0004*/ 	.word	0x00000082


	//----- nvinfo : EIATTR_KPARAM_INFO
	.align		4
.L_59:
        /*0008*/ 	.byte	0x04, 0x17
        /*000a*/ 	.short	(.L_61 - .L_60)
.L_60:
        /*000c*/ 	.word	0x00000000
        /*0010*/ 	.short	0x0002
        /*0012*/ 	.short	0x000c
        /*0014*/ 	.byte	0x00, 0xf0, 0x11, 0x00


	//----- nvinfo : EIATTR_KPARAM_INFO
	.align		4
.L_61:
        /*0018*/ 	.byte	0x04, 0x17
        /*001a*/ 	.short	(.L_63 - .L_62)
.L_62:
        /*001c*/ 	.word	0x00000000
        /*0020*/ 	.short	0x0001
        /*0022*/ 	.short	0x0008
        /*0024*/ 	.byte	0x00, 0xf0, 0x11, 0x00


	//----- nvinfo : EIATTR_KPARAM_INFO
	.align		4
.L_63:
        /*0028*/ 	.byte	0x04, 0x17
        /*002a*/ 	.short	(.L_65 - .L_64)
.L_64:
        /*002c*/ 	.word	0x00000000
        /*0030*/ 	.short	0x0000
        /*0032*/ 	.short	0x0000
        /*0034*/ 	.byte	0x00, 0xf5, 0x21, 0x00


	//----- nvinfo : EIATTR_SPARSE_MMA_MASK
	.align		4
.L_65:
        /*0038*/ 	.byte	0x03, 0x50
        /*003a*/ 	.short	0x0000


	//----- nvinfo : EIATTR_MAXREG_COUNT
	.align		4
        /*003c*/ 	.byte	0x03, 0x1b
        /*003e*/ 	.short	0x00ff


	//----- nvinfo : EIATTR_MERCURY_ISA_VERSION
	.align		4
        /*0040*/ 	.byte	0x03, 0x5f
        /*0042*/ 	.short	0x0101


	//----- nvinfo : EIATTR_VRC_CTA_INIT_COUNT
	.align		4
        /*0044*/ 	.byte	0x02, 0x4a
	.zero		1
	.zero		1


	//----- nvinfo : EIATTR_EXIT_INSTR_OFFSETS
	.align		4
        /*0048*/ 	.byte	0x04, 0x1c
        /*004a*/ 	.short	(.L_67 - .L_66)


	//   ....[0]....
.L_66:
        /*004c*/ 	.word	0x00000100


	//   ....[1]....
        /*0050*/ 	.word	0x000001b0


	//----- nvinfo : EIATTR_CBANK_PARAM_SIZE
	.align		4
.L_67:
        /*0054*/ 	.byte	0x03, 0x19
        /*0056*/ 	.short	0x0010


	//----- nvinfo : EIATTR_PARAM_CBANK
	.align		4
        /*0058*/ 	.byte	0x04, 0x0a
        /*005a*/ 	.short	(.L_69 - .L_68)
	.align		4
.L_68:
        /*005c*/ 	.word	index@(.nv.constant0._Z12scale_resultP6float2fi)
        /*0060*/ 	.short	0x0380
        /*0062*/ 	.short	0x0010


	//----- nvinfo : EIATTR_SW_WAR
	.align		4
.L_69:
        /*0064*/ 	.byte	0x04, 0x36
        /*0066*/ 	.short	(.L_71 - .L_70)
.L_70:
        /*0068*/ 	.word	0x00000008
.L_71:


//--------------------- .nv.callgraph             --------------------------
	.section	.nv.callgraph,"",@"SHT_CUDA_CALLGRAPH"
	.align	4
	.sectionentsize	8
	.align		4
        /*0000*/ 	.word	0x00000000
	.align		4
        /*0004*/ 	.word	0xffffffff
	.align		4
        /*0008*/ 	.word	0x00000000
	.align		4
        /*000c*/ 	.word	0xfffffffe
	.align		4
        /*0010*/ 	.word	0x00000000
	.align		4
        /*0014*/ 	.word	0xfffffffd
	.align		4
        /*0018*/ 	.word	0x00000000
	.align		4
        /*001c*/ 	.word	0xfffffffc


//--------------------- .text._Z24setup_point_charge_finalP6float2iff --------------------------
	.section	.text._Z24setup_point_charge_finalP6float2iff,"ax",@progbits
	.align	128
        .global         _Z24setup_point_charge_finalP6float2iff
        .type           _Z24setup_point_charge_finalP6float2iff,@function
        .size           _Z24setup_point_charge_finalP6float2iff,(.L_x_26 - _Z24setup_point_charge_finalP6float2iff)
        .other          _Z24setup_point_charge_finalP6float2iff,@"STO_CUDA_ENTRY STV_DEFAULT"
_Z24setup_point_charge_finalP6float2iff:
.text._Z24setup_point_charge_finalP6float2iff:
[----:B------:R-:W-:Y:S01]  /*0000*/  LDC R1, c[0x0][0x37c] ;  /* 0x0000df00ff017b82 */ /* 0x000fe20000000800 */
[----:B------:R-:W0:Y:S07]  /*0010*/  S2R R3, SR_TID.X ;  /* 0x0000000000037919 */ /* 0x000e2e0000002100 */
[----:B------:R-:W0:Y:S01]  /*0020*/  LDC R4, c[0x0][0x360] ;  /* 0x0000d800ff047b82 */ /* 0x000e220000000800 */
[----:B------:R-:W1:Y:S01]  /*0030*/  LDCU UR7, c[0x0][0x388] ;  /* 0x00007100ff0777ac */ /* 0x000e620008000800 */
[----:B------:R-:W2:Y:S01]  /*0040*/  S2R R0, SR_TID.Y ;  /* 0x0000000000007919 */ /* 0x000ea20000002200 */
[----:B------:R-:W3:Y:S05]  /*0050*/  S2R R7, SR_TID.Z ;  /* 0x0000000000077919 */ /* 0x000eea0000002300 */
[----:B------:R-:W2:Y:S08]  /*0060*/  LDC R5, c[0x0][0x364] ;  /* 0x0000d900ff057b82 */ /* 0x000eb00000000800 */
[----:B------:R-:W0:Y:S08]  /*0070*/  S2UR UR4, SR_CTAID.X ;  /* 0x00000000000479c3 */ /* 0x000e300000002500 */
[----:B------:R-:W2:Y:S08]  /*0080*/  S2UR UR5, SR_CTAID.Y ;  /* 0x00000000000579c3 */ /* 0x000eb00000002600 */
[----:B------:R-:W3:Y:S08]  /*0090*/  S2UR UR6, SR_CTAID.Z ;  /* 0x00000000000679c3 */ /* 0x000ef00000002700 */
[----:B------:R-:W3:Y:S01]  /*00a0*/  LDC R6, c[0x0][0x368] ;  /* 0x0000da00ff067b82 */ /* 0x000ee20000000800 */
[----:B0-----:R-:W-:-:S02]  /*00b0*/  IMAD R4, R4, UR4, R3 ;  /* 0x0000000404047c24 */ /* 0x001fc4000f8e0203 */
[----:B--2---:R-:W-:Y:S02]  /*00c0*/  IMAD R5, R5, UR5, R0 ;  /* 0x0000000505057c24 */ /* 0x004fe4000f8e0200 */
[----:B---3--:R-:W-:-:S05]  /*00d0*/  IMAD R6, R6, UR6, R7 ;  /* 0x0000000606067c24 */ /* 0x008fca000f8e0207 */
[----:B------:R-:W-:-:S04]  /*00e0*/  VIMNMX3 R0, R4, R5, R6, !PT ;  /* 0x000000050400720f */ /* 0x000fc80007800106 */
[----:B-1----:R-:W-:-:S13]  /*00f0*/  ISETP.GE.AND P0, PT, R0, UR7, PT ;  /* 0x0000000700007c0c */ /* 0x002fda000bf06270 */
[----:B------:R-:W-:Y:S05]  /*0100*/  @P0 EXIT ;  /* 0x000000000000094d */ /* 0x000fea0003800000 */
[----:B------:R-:W0:Y:S01]  /*0110*/  LDCU UR4, c[0x0][0x390] ;  /* 0x00007200ff0477ac */ /* 0x000e220008000800 */
[----:B------:R-:W-:-:S04]  /*0120*/  I2FP.F32.U32 R7, UR7 ;  /* 0x0000000700077c45 */ /* 0x000fc80008201000 */
[----:B------:R-:W1:Y:S01]  /*0130*/  MUFU.RCP R0, R7 ;  /* 0x0000000700007308 */ /* 0x000e620000001000 */
[----:B0-----:R-:W-:-:S07]  /*0140*/  IMAD.U32 R10, RZ, RZ, UR4 ;  /* 0x00000004ff0a7e24 */ /* 0x001fce000f8e00ff */
[----:B------:R-:W0:Y:S01]  /*0150*/  FCHK P0, R10, R7 ;  /* 0x000000070a007302 */ /* 0x000e220000000000 */
[----:B-1----:R-:W-:-:S04]  /*0160*/  FFMA R3, -R7, R0, 1 ;  /* 0x3f80000007037423 */ /* 0x002fc80000000100 */
[----:B------:R-:W-:Y:S01]  /*0170*/  FFMA R0, R0, R3, R0 ;  /* 0x0000000300007223 */ /* 0x000fe20000000000 */
[----:B------:R-:W-:-:S03]  /*0180*/  IMAD R3, R6, UR7, R5 ;  /* 0x0000000706037c24 */ /* 0x000fc6000f8e0205 */
[----:B------:R-:W-:Y:S01]  /*0190*/  FFMA R9, R0, UR4, RZ ;  /* 0x0000000400097c23 */ /* 0x000fe200080000ff */
[----:B------:R-:W-:-:S03]  /*01a0*/  IMAD R2, R3, UR7, R4 ;  /* 0x0000000703027c24 */ /* 0x000fc6000f8e0204 */
[----:B------:R-:W-:-:S04]  /*01b0*/  FFMA R8, -R7, R9, UR4 ;  /* 0x0000000407087e23 */ /* 0x000fc80008000109 */
[----:B------:R-:W-:Y:S01]  /*01c0*/  FFMA R0, R0, R8, R9 ;  /* 0x0000000800007223 */ /* 0x000fe20000000009 */
[----:B0-----:R-:W-:Y:S06]  /*01d0*/  @!P0 BRA `(.L_x_0) ;  /* 0x0000000000148947 */ /* 0x001fec0003800000 */
[----:B------:R-:W0:Y:S01]  /*01e0*/  LDCU UR4, c[0x0][0x390] ;  /* 0x00007200ff0477ac */ /* 0x000e220008000800 */
[----:B------:R-:W-:Y:S01]  /*01f0*/  IMAD.MOV.U32 R3, RZ, RZ, R7 ;  /* 0x000000ffff037224 */ /* 0x000fe200078e0007 */
[----:B------:R-:W-:Y:S01]  /*0200*/  MOV R8, 0x230 ;  /* 0x0000023000087802 */ /* 0x000fe20000000f00 */
[----:B0-----:R-:W-:-:S07]  /*0210*/  IMAD.U32 R0, RZ, RZ, UR4 ;  /* 0x00000004ff007e24 */ /* 0x001fce000f8e00ff */
[----:B------:R-:W-:Y:S05]  /*0220*/  CALL.REL.NOINC `($__internal_0_$__cuda_sm3x_div_rn_noftz_f32_slowpath) ;  /* 0x0000000000807944 */ /* 0x000fea0003c00000 */
.L_x_0:
[----:B------:R-:W-:Y:S01]  /*0230*/  LOP3.LUT P0, RZ, R5, R6, R4, 0xfe, !PT ;  /* 0x0000000605ff7212 */ /* 0x000fe2000780fe04 */
[----:B------:R-:W0:-:S12]  /*0240*/  LDCU.64 UR4, c[0x0][0x358] ;  /* 0x00006b00ff0477ac */ /* 0x000e180008000a00 */
[----:B------:R-:W-:Y:S05]  /*0250*/  @P0 BRA `(.L_x_1) ;  /* 0x0000000000640947 */ /* 0x000fea0003800000 */
[-C--:B------:R-:W-:Y:S01]  /*0260*/  FMUL R3, R0, R0.reuse ;  /* 0x0000000000037220 */ /* 0x080fe20000400000 */
[----:B------:R-:W1:Y:S01]  /*0270*/  LDCU UR6, c[0x0][0x38c] ;  /* 0x00007180ff0677ac */ /* 0x000e620008000800 */
[----:B------:R-:W-:Y:S02]  /*0280*/  BSSY.RECONVERGENT B0, `(.L_x_2) ;  /* 0x0000011000007945 */ /* 0x000fe40003800200 */
[----:B------:R-:W-:-:S04]  /*0290*/  FMUL R5, R3, R0 ;  /* 0x0000000003057220 */ /* 0x000fc80000400000 */
[----:B------:R-:W2:Y:S01]  /*02a0*/  MUFU.RCP R0, R5 ;  /* 0x0000000500007308 */ /* 0x000ea20000001000 */
[----:B-1----:R-:W-:-:S07]  /*02b0*/  IMAD.U32 R8, RZ, RZ, UR6 ;  /* 0x00000006ff087e24 */ /* 0x002fce000f8e00ff */
[----:B------:R-:W1:Y:S01]  /*02c0*/  FCHK P0, R8, R5 ;  /* 0x0000000508007302 */ /* 0x000e620000000000 */
[----:B--2---:R-:W-:-:S04]  /*02d0*/  FFMA R3, -R5, R0, 1 ;  /* 0x3f80000005037423 */ /* 0x004fc80000000100 */
[----:B------:R-:W-:-:S04]  /*02e0*/  FFMA R0, R0, R3, R0 ;  /* 0x0000000300007223 */ /* 0x000fc80000000000 */
[----:B------:R-:W-:-:S04]  /*02f0*/  FFMA R3, R0, UR6, RZ ;  /* 0x0000000600037c23 */ /* 0x000fc800080000ff */
[----:B------:R-:W-:-:S04]  /*0300*/  FFMA R4, -R5, R3, UR6 ;  /* 0x0000000605047e23 */ /* 0x000fc80008000103 */
[----:B------:R-:W-:Y:S01]  /*0310*/  FFMA R6, R0, R4, R3 ;  /* 0x0000000400067223 */ /* 0x000fe20000000003 */
[----:B-1----:R-:W-:Y:S06]  /*0320*/  @!P0 BRA `(.L_x_3) ;  /* 0x0000000000188947 */ /* 0x002fec0003800000 */
[----:B------:R-:W1:Y:S01]  /*0330*/  LDCU UR6, c[0x0][0x38c] ;  /* 0x00007180ff0677ac */ /* 0x000e620008000800 */
[----:B------:R-:W-:Y:S01]  /*0340*/  IMAD.MOV.U32 R3, RZ, RZ, R5 ;  /* 0x000000ffff037224 */ /* 0x000fe200078e0005 */
[----:B------:R-:W-:Y:S01]  /*0350*/  MOV R8, 0x380 ;  /* 0x0000038000087802 */ /* 0x000fe20000000f00 */
[----:B-1----:R-:W-:-:S07]  /*0360*/  IMAD.U32 R0, RZ, RZ, UR6 ;  /* 0x00000006ff007e24 */ /* 0x002fce000f8e00ff */
[----:B0-----:R-:W-:Y:S05]  /*0370*/  CALL.REL.NOINC `($__internal_0_$__cuda_sm3x_div_rn_noftz_f32_slowpath) ;  /* 0x00000000002c7944 */ /* 0x001fea0003c00000 */
[----:B------:R-:W-:-:S07]  /*0380*/  IMAD.MOV.U32 R6, RZ, RZ, R0 ;  /* 0x000000ffff067224 */ /* 0x000fce00078e0000 */
.L_x_3:
[----:B0-----:R-:W-:Y:S05]  /*0390*/  BSYNC.RECONVERGENT B0 ;  /* 0x0000000000007941 */ /* 0x001fea0003800200 */
.L_x_2:
[----:B------:R-:W0:Y:S01]  /*03a0*/  LDC.64 R4, c[0x0][0x380] ;  /* 0x0000e000ff047b82 */ /* 0x000e220000000a00 */
[----:B------:R-:W-:Y:S02]  /*03b0*/  IMAD.MOV.U32 R7, RZ, RZ, RZ ;  /* 0x000000ffff077224 */ /* 0x000fe400078e00ff */
[----:B0-----:R-:W-:-:S05]  /*03c0*/  IMAD.WIDE.U32 R2, R2, 0x8, R4 ;  /* 0x0000000802027825 */ /* 0x001fca00078e0004 */
[----:B------:R-:W-:Y:S01]  /*03d0*/  STG.E.64 desc[UR4][R2.64], R6 ;  /* 0x0000000602007986 */ /* 0x000fe2000c101b04 */
[----:B------:R-:W-:Y:S05]  /*03e0*/  EXIT ;  /* 0x000000000000794d */ /* 0x000fea0003800000 */
.L_x_1:
[----:B------:R-:W1:Y:S02]  /*03f0*/  LDC.64 R4, c[0x0][0x380] ;  /* 0x0000e000ff047b82 */ /* 0x000e640000000a00 */
[----:B-1----:R-:W-:-:S05]  /*0400*/  IMAD.WIDE R2, R2, 0x8, R4 ;  /* 0x0000000802027825 */ /* 0x002fca00078e0204 */
[----:B0-----:R-:W-:Y:S01]  /*0410*/  STG.E.64 desc[UR4][R2.64], RZ ;  /* 0x000000ff02007986 */ /* 0x001fe2000c101b04 */
[----:B------:R-:W-:Y:S05]  /*0420*/  EXIT ;  /* 0x000000000000794d */ /* 0x000fea0003800000 */
        .weak           $__internal_0_$__cuda_sm3x_div_rn_noftz_f32_slowpath
        .type           $__internal_0_$__cuda_sm3x_div_rn_noftz_f32_slowpath,@function
        .size           $__internal_0_$__cuda_sm3x_div_rn_noftz_f32_slowpath,(.L_x_26 - $__internal_0_$__cuda_sm3x_div_rn_noftz_f32_slowpath)
$__internal_0_$__cuda_sm3x_div_rn_noftz_f32_slowpath:
[----:B------:R-:W-:Y:S01]  /*0430*/  SHF.R.U32.HI R9, RZ, 0x17, R3 ;  /* 0x00000017ff097819 */ /* 0x000fe20000011603 */
[----:B------:R-:W-:Y:S01]  /*0440*/  BSSY.RECONVERGENT B1, `(.L_x_4) ;  /* 0x0000062000017945 */ /* 0x000fe20003800200 */
[----:B------:R-:W-:Y:S02]  /*0450*/  SHF.R.U32.HI R7, RZ, 0x17, R0 ;  /* 0x00000017ff077819 */ /* 0x000fe40000011600 */
[----:B------:R-:W-:Y:S02]  /*0460*/  LOP3.LUT R14, R9, 0xff, RZ, 0xc0, !PT ;  /* 0x000000ff090e7812 */ /* 0x000fe400078ec0ff */
[----:B------:R-:W-:Y:S02]  /*0470*/  LOP3.LUT R12, R7, 0xff, RZ, 0xc0, !PT ;  /* 0x000000ff070c7812 */ /* 0x000fe400078ec0ff */
[----:B------:R-:W-:-:S03]  /*0480*/  IADD3 R10, PT, PT, R14, -0x1, RZ ;  /* 0xffffffff0e0a7810 */ /* 0x000fc60007ffe0ff */
[----:B------:R-:W-:Y:S01]  /*0490*/  VIADD R9, R12, 0xffffffff ;  /* 0xffffffff0c097836 */ /* 0x000fe20000000000 */
[----:B------:R-:W-:-:S04]  /*04a0*/  ISETP.GT.U32.AND P0, PT, R10, 0xfd, PT ;  /* 0x000000fd0a00780c */ /* 0x000fc80003f04070 */
[----:B------:R-:W-:-:S13]  /*04b0*/  ISETP.GT.U32.OR P0, PT, R9, 0xfd, P0 ;  /* 0x000000fd0900780c */ /* 0x000fda0000704470 */
[----:B------:R-:W-:Y:S01]  /*04c0*/  @!P0 IMAD.MOV.U32 R7, RZ, RZ, RZ ;  /* 0x000000ffff078224 */ /* 0x000fe200078e00ff */
[----:B------:R-:W-:Y:S06]  /*04d0*/  @!P0 BRA `(.L_x_5) ;  /* 0x00000000005c8947 */ /* 0x000fec0003800000 */
[----:B------:R-:W-:Y:S02]  /*04e0*/  FSETP.GTU.FTZ.AND P0, PT, |R0|, +INF , PT ;  /* 0x7f8000000000780b */ /* 0x000fe40003f1c200 */
[----:B------:R-:W-:-:S04]  /*04f0*/  FSETP.GTU.FTZ.AND P1, PT, |R3|, +INF , PT ;  /* 0x7f8000000300780b */ /* 0x000fc80003f3c200 */
[----:B------:R-:W-:-:S13]  /*0500*/  PLOP3.LUT P0, PT, P0, P1, PT, 0xf8, 0x8f ;  /* 0x00000000008f781c */ /* 0x000fda0000703f70 */
[----:B------:R-:W-:Y:S05]  /*0510*/  @P0 BRA `(.L_x_6) ;  /* 0x00000004004c0947 */ /* 0x000fea0003800000 */
[----:B------:R-:W-:-:S13]  /*0520*/  LOP3.LUT P0, RZ, R3, 0x7fffffff, R0, 0xc8, !PT ;  /* 0x7fffffff03ff7812 */ /* 0x000fda000780c800 */
[----:B------:R-:W-:Y:S05]  /*0530*/  @!P0 BRA `(.L_x_7) ;  /* 0x00000004003c8947 */ /* 0x000fea0003800000 */
[C---:B------:R-:W-:Y:S02]  /*0540*/  FSETP.NEU.FTZ.AND P2, PT, |R0|.reuse, +INF , PT ;  /* 0x7f8000000000780b */ /* 0x040fe40003f5d200 */
[----:B------:R-:W-:Y:S02]  /*0550*/  FSETP.NEU.FTZ.AND P1, PT, |R3|, +INF , PT ;  /* 0x7f8000000300780b */ /* 0x000fe40003f3d200 */
[----:B------:R-:W-:-:S11]  /*0560*/  FSETP.NEU.FTZ.AND P0, PT, |R0|, +INF , PT ;  /* 0x7f8000000000780b */ /* 0x000fd60003f1d200 */
[----:B------:R-:W-:Y:S05]  /*0570*/  @!P1 BRA !P2, `(.L_x_7) ;  /* 0x00000004002c9947 */ /* 0x000fea0005000000 */
[----:B------:R-:W-:-:S04]  /*0580*/  LOP3.LUT P2, RZ, R0, 0x7fffffff, RZ, 0xc0, !PT ;  /* 0x7fffffff00ff7812 */ /* 0x000fc8000784c0ff */
[----:B------:R-:W-:-:S13]  /*0590*/  PLOP3.LUT P1, PT, P1, P2, PT, 0x2f, 0xf2 ;  /* 0x0000000000f2781c */ /* 0x000fda0000f24577 */
[----:B------:R-:W-:Y:S05]  /*05a0*/  @P1 BRA `(.L_x_8) ;  /* 0x0000000400181947 */ /* 0x000fea0003800000 */
[----:B------:R-:W-:-:S04]  /*05b0*/  LOP3.LUT P1, RZ, R3, 0x7fffffff, RZ, 0xc0, !PT ;  /* 0x7fffffff03ff7812 */ /* 0x000fc8000782c0ff */
[----:B------:R-:W-:-:S13]  /*05c0*/  PLOP3.LUT P0, PT, P0, P1, PT, 0x2f, 0xf2 ;  /* 0x0000000000f2781c */ /* 0x000fda0000702577 */
[----:B------:R-:W-:Y:S05]  /*05d0*/  @P0 BRA `(.L_x_9) ;  /* 0x0000000400000947 */ /* 0x000fea0003800000 */
[----:B------:R-:W-:Y:S02]  /*05e0*/  ISETP.GE.AND P0, PT, R9, RZ, PT ;  /* 0x000000ff0900720c */ /* 0x000fe40003f06270 */
[----:B------:R-:W-:-:S11]  /*05f0*/  ISETP.GE.AND P1, PT, R10, RZ, PT ;  /* 0x000000ff0a00720c */ /* 0x000fd60003f26270 */
[----:B------:R-:W-:Y:S02]  /*0600*/  @P0 IMAD.MOV.U32 R7, RZ, RZ, RZ ;  /* 0x000000ffff070224 */ /* 0x000fe400078e00ff */
[----:B------:R-:W-:Y:S01]  /*0610*/  @!P0 FFMA R0, R0, 1.84467440737095516160e+19, RZ ;  /* 0x5f80000000008823 */ /* 0x000fe200000000ff */
[----:B------:R-:W-:Y:S02]  /*0620*/  @!P0 IMAD.MOV.U32 R7, RZ, RZ, -0x40 ;  /* 0xffffffc0ff078424 */ /* 0x000fe400078e00ff */
[----:B------:R-:W-:Y:S02]  /*0630*/  @!P1 FFMA R3, R3, 1.84467440737095516160e+19, RZ ;  /* 0x5f80000003039823 */ /* 0x000fe400000000ff */
[----:B------:R-:W-:-:S07]  /*0640*/  @!P1 VIADD R7, R7, 0x40 ;  /* 0x0000004007079836 */ /* 0x000fce0000000000 */
.L_x_5:
[----:B------:R-:W-:Y:S01]  /*0650*/  LEA R10, R14, 0xc0800000, 0x17 ;  /* 0xc08000000e0a7811 */ /* 0x000fe200078eb8ff */
[----:B------:R-:W-:Y:S03]  /*0660*/  BSSY.RECONVERGENT B2, `(.L_x_10) ;  /* 0x0000036000027945 */ /* 0x000fe60003800200 */
[----:B------:R-:W-:Y:S01]  /*0670*/  IADD3 R10, PT, PT, -R10, R3, RZ ;  /* 0x000000030a0a7210 */ /* 0x000fe20007ffe1ff */
[----:B------:R-:W-:-:S03]  /*0680*/  VIADD R3, R12, 0xffffff81 ;  /* 0xffffff810c037836 */ /* 0x000fc60000000000 */
[----:B------:R0:W1:Y:S01]  /*0690*/  MUFU.RCP R9, R10 ;  /* 0x0000000a00097308 */ /* 0x0000620000001000 */
[----:B------:R-:W-:Y:S01]  /*06a0*/  FADD.FTZ R11, -R10, -RZ ;  /* 0x800000ff0a0b7221 */ /* 0x000fe20000010100 */
[C---:B------:R-:W-:Y:S01]  /*06b0*/  IMAD R0, R3.reuse, -0x800000, R0 ;  /* 0xff80000003007824 */ /* 0x040fe200078e0200 */
[----:B0-----:R-:W-:-:S05]  /*06c0*/  IADD3 R10, PT, PT, R3, 0x7f, -R14 ;  /* 0x0000007f030a7810 */ /* 0x001fca0007ffe80e */
[----:B------:R-:W-:Y:S02]  /*06d0*/  IMAD.IADD R10, R10, 0x1, R7 ;  /* 0x000000010a0a7824 */ /* 0x000fe400078e0207 */
[----:B-1----:R-:W-:-:S04]  /*06e0*/  FFMA R12, R9, R11, 1 ;  /* 0x3f800000090c7423 */ /* 0x002fc8000000000b */
[----:B------:R-:W-:-:S04]  /*06f0*/  FFMA R16, R9, R12, R9 ;  /* 0x0000000c09107223 */ /* 0x000fc80000000009 */
[----:B------:R-:W-:-:S04]  /*0700*/  FFMA R9, R0, R16, RZ ;  /* 0x0000001000097223 */ /* 0x000fc800000000ff */
[----:B------:R-:W-:-:S04]  /*0710*/  FFMA R12, R11, R9, R0 ;  /* 0x000000090b0c7223 */ /* 0x000fc80000000000 */
[----:B------:R-:W-:-:S04]  /*0720*/  FFMA R9, R16, R12, R9 ;  /* 0x0000000c10097223 */ /* 0x000fc80000000009 */
[----:B------:R-:W-:-:S04]  /*0730*/  FFMA R12, R11, R9, R0 ;  /* 0x000000090b0c7223 */ /* 0x000fc80000000000 */
[----:B------:R-:W-:-:S05]  /*0740*/  FFMA R0, R16, R12, R9 ;  /* 0x0000000c10007223 */ /* 0x000fca0000000009 */
[----:B------:R-:W-:-:S04]  /*0750*/  SHF.R.U32.HI R3, RZ, 0x17, R0 ;  /* 0x00000017ff037819 */ /* 0x000fc80000011600 */
[----:B------:R-:W-:-:S05]  /*0760*/  LOP3.LUT R3, R3, 0xff, RZ, 0xc0, !PT ;  /* 0x000000ff03037812 */ /* 0x000fca00078ec0ff */
[----:B------:R-:W-:-:S04]  /*0770*/  IMAD.IADD R11, R3, 0x1, R10 ;  /* 0x00000001030b7824 */ /* 0x000fc800078e020a */
[----:B------:R-:W-:-:S05]  /*0780*/  VIADD R3, R11, 0xffffffff ;  /* 0xffffffff0b037836 */ /* 0x000fca0000000000 */
[----:B------:R-:W-:-:S13]  /*0790*/  ISETP.GE.U32.AND P0, PT, R3, 0xfe, PT ;  /* 0x000000fe0300780c */ /* 0x000fda0003f06070 */
[----:B------:R-:W-:Y:S05]  /*07a0*/  @!P0 BRA `(.L_x_11) ;  /* 0x0000000000808947 */ /* 0x000fea0003800000 */
[----:B------:R-:W-:-:S13]  /*07b0*/  ISETP.GT.AND P0, PT, R11, 0xfe, PT ;  /* 0x000000fe0b00780c */ /* 0x000fda0003f04270 */
[----:B------:R-:W-:Y:S05]  /*07c0*/  @P0 BRA `(.L_x_12) ;  /* 0x00000000006c0947 */ /* 0x000fea0003800000 */
[----:B------:R-:W-:-:S13]  /*07d0*/  ISETP.GE.AND P0, PT, R11, 0x1, PT ;  /* 0x000000010b00780c */ /* 0x000fda0003f06270 */
[----:B------:R-:W-:Y:S05]  /*07e0*/  @P0 BRA `(.L_x_13) ;  /* 0x0000000000740947 */ /* 0x000fea0003800000 */
[----:B------:R-:W-:Y:S02]  /*07f0*/  ISETP.GE.AND P0, PT, R11, -0x18, PT ;  /* 0xffffffe80b00780c */ /* 0x000fe40003f06270 */
[----:B------:R-:W-:-:S11]  /*0800*/  LOP3.LUT R0, R0, 0x80000000, RZ, 0xc0, !PT ;  /* 0x8000000000007812 */ /* 0x000fd600078ec0ff */
[----:B------:R-:W-:Y:S05]  /*0810*/  @!P0 BRA `(.L_x_13) ;  /* 0x0000000000688947 */ /* 0x000fea0003800000 */
[CCC-:B------:R-:W-:Y:S01]  /*0820*/  FFMA.RZ R3, R16.reuse, R12.reuse, R9.reuse ;  /* 0x0000000c10037223 */ /* 0x1c0fe2000000c009 */
[CCC-:B------:R-:W-:Y:S01]  /*0830*/  FFMA.RM R10, R16.reuse, R12.reuse, R9.reuse ;  /* 0x0000000c100a7223 */ /* 0x1c0fe20000004009 */
[C---:B------:R-:W-:Y:S02]  /*0840*/  ISETP.NE.AND P2, PT, R11.reuse, RZ, PT ;  /* 0x000000ff0b00720c */ /* 0x040fe40003f45270 */
[----:B------:R-:W-:Y:S02]  /*0850*/  ISETP.NE.AND P1, PT, R11, RZ, PT ;  /* 0x000000ff0b00720c */ /* 0x000fe40003f25270 */
[----:B------:R-:W-:Y:S01]  /*0860*/  LOP3.LUT R7, R3, 0x7fffff, RZ, 0xc0, !PT ;  /* 0x007fffff03077812 */ /* 0x000fe200078ec0ff */
[----:B------:R-:W-:Y:S01]  /*0870*/  FFMA.RP R3, R16, R12, R9 ;  /* 0x0000000c10037223 */ /* 0x000fe20000008009 */
[C---:B------:R-:W-:Y:S01]  /*0880*/  VIADD R12, R11.reuse, 0x20 ;  /* 0x000000200b0c7836 */ /* 0x040fe20000000000 */
[----:B------:R-:W-:Y:S02]  /*0890*/  IADD3 R9, PT, PT, -R11, RZ, RZ ;  /* 0x000000ff0b097210 */ /* 0x000fe40007ffe1ff */
[----:B------:R-:W-:-:S02]  /*08a0*/  LOP3.LUT R7, R7, 0x800000, RZ, 0xfc, !PT ;  /* 0x0080000007077812 */ /* 0x000fc400078efcff */
[----:B------:R-:W-:Y:S02]  /*08b0*/  FSETP.NEU.FTZ.AND P0, PT, R3, R10, PT ;  /* 0x0000000a0300720b */ /* 0x000fe40003f1d000 */
[----:B------:R-:W-:Y:S02]  /*08c0*/  SHF.L.U32 R12, R7, R12, RZ ;  /* 0x0000000c070c7219 */ /* 0x000fe400000006ff */
[----:B------:R-:W-:Y:S02]  /*08d0*/  SEL R10, R9, RZ, P2 ;  /* 0x000000ff090a7207 */ /* 0x000fe40001000000 */
[----:B------:R-:W-:Y:S02]  /*08e0*/  ISETP.NE.AND P1, PT, R12, RZ, P1 ;  /* 0x000000ff0c00720c */ /* 0x000fe40000f25270 */
[----:B------:R-:W-:Y:S02]  /*08f0*/  SHF.R.U32.HI R10, RZ, R10, R7 ;  /* 0x0000000aff0a7219 */ /* 0x000fe40000011607 */
[----:B------:R-:W-:-:S02]  /*0900*/  PLOP3.LUT P0, PT, P0, P1, PT, 0xf8, 0x8f ;  /* 0x00000000008f781c */ /* 0x000fc40000703f70 */
[----:B------:R-:W-:Y:S02]  /*0910*/  SHF.R.U32.HI R12, RZ, 0x1, R10 ;  /* 0x00000001ff0c7819 */ /* 0x000fe4000001160a */
[----:B------:R-:W-:-:S04]  /*0920*/  SEL R3, RZ, 0x1, !P0 ;  /* 0x00000001ff037807 */ /* 0x000fc80004000000 */
[----:B------:R-:W-:-:S04]  /*0930*/  LOP3.LUT R3, R3, 0x1, R12, 0xf8, !PT ;  /* 0x0000000103037812 */ /* 0x000fc800078ef80c */
[----:B------:R-:W-:-:S05]  /*0940*/  LOP3.LUT R3, R3, R10, RZ, 0xc0, !PT ;  /* 0x0000000a03037212 */ /* 0x000fca00078ec0ff */
[----:B------:R-:W-:-:S05]  /*0950*/  IMAD.IADD R3, R12, 0x1, R3 ;  /* 0x000000010c037824 */ /* 0x000fca00078e0203 */
[----:B------:R-:W-:Y:S01]  /*0960*/  LOP3.LUT R0, R3, R0, RZ, 0xfc, !PT ;  /* 0x0000000003007212 */ /* 0x000fe200078efcff */
[----:B------:R-:W-:Y:S06]  /*0970*/  BRA `(.L_x_13) ;  /* 0x0000000000107947 */ /* 0x000fec0003800000 */
.L_x_12:
[----:B------:R-:W-:-:S04]  /*0980*/  LOP3.LUT R0, R0, 0x80000000, RZ, 0xc0, !PT ;  /* 0x8000000000007812 */ /* 0x000fc800078ec0ff */
[----:B------:R-:W-:Y:S01]  /*0990*/  LOP3.LUT R0, R0, 0x7f800000, RZ, 0xfc, !PT ;  /* 0x7f80000000007812 */ /* 0x000fe200078efcff */
[----:B------:R-:W-:Y:S06]  /*09a0*/  BRA `(.L_x_13) ;  /* 0x0000000000047947 */ /* 0x000fec0003800000 */
.L_x_11:
[----:B------:R-:W-:-:S07]  /*09b0*/  IMAD R0, R10, 0x800000, R0 ;  /* 0x008000000a007824 */ /* 0x000fce00078e0200 */
.L_x_13:
[----:B------:R-:W-:Y:S05]  /*09c0*/  BSYNC.RECONVERGENT B2 ;  /* 0x0000000000027941 */ /* 0x000fea0003800200 */
.L_x_10:
[----:B------:R-:W-:Y:S05]  /*09d0*/  BRA `(.L_x_14) ;  /* 0x0000000000207947 */ /* 0x000fea0003800000 */
.L_x_9:
[----:B------:R-:W-:-:S04]  /*09e0*/  LOP3.LUT R0, R3, 0x80000000, R0, 0x48, !PT ;  /* 0x8000000003007812 */ /* 0x000fc800078e4800 */
[----:B------:R-:W-:Y:S01]  /*09f0*/  LOP3.LUT R0, R0, 0x7f800000, RZ, 0xfc, !PT ;  /* 0x7f80000000007812 */ /* 0x000fe200078efcff */
[----:B------:R-:W-:Y:S06]  /*0a00*/  BRA `(.L_x_14) ;  /* 0x0000000000147947 */ /* 0x000fec0003800000 */
.L_x_8:
[----:B------:R-:W-:Y:S01]  /*0a10*/  LOP3.LUT R0, R3, 0x80000000, R0, 0x48, !PT ;  /* 0x8000000003007812 */ /* 0x000fe200078e4800 */
[----:B------:R-:W-:Y:S06]  /*0a20*/  BRA `(.L_x_14) ;  /* 0x00000000000c7947 */ /* 0x000fec0003800000 */
.L_x_7:
[----:B------:R-:W0:Y:S01]  /*0a30*/  MUFU.RSQ R0, -QNAN ;  /* 0xffc0000000007908 */ /* 0x000e220000001400 */
[----:B------:R-:W-:Y:S05]  /*0a40*/  BRA `(.L_x_14) ;  /* 0x0000000000047947 */ /* 0x000fea0003800000 */
.L_x_6:
[----:B------:R-:W-:-:S07]  /*0a50*/  FADD.FTZ R0, R0, R3 ;  /* 0x0000000300007221 */ /* 0x000fce0000010000 */
.L_x_14:
[----:B------:R-:W-:Y:S05]  /*0a60*/  BSYNC.RECONVERGENT B1 ;  /* 0x0000000000017941 */ /* 0x000fea0003800200 */
.L_x_4:
[----:B------:R-:W-:-:S04]  /*0a70*/  IMAD.MOV.U32 R9, RZ, RZ, 0x0 ;  /* 0x00000000ff097424 */ /* 0x000fc800078e00ff */
[----:B0-----:R-:W-:Y:S05]  /*0a80*/  RET.REL.NODEC R8 `(_Z24setup_point_charge_finalP6float2iff) ;  /* 0xfffffff4085c7950 */ /* 0x001fea0003c3ffff */
.L_x_15:
[----:B------:R-:W-:-:S00]  /*0a90*/  BRA `(.L_x_15) ;  /* 0xfffffffc00fc7947 */ /* 0x000fc0000383ffff */
[----:B------:R-:W-:-:S00]  /*0aa0*/  NOP ;  /* 0x0000000000007918 */ /* 0x000fc00000000000 */
        /* <DEDUP_REMOVED lines=13> */
.L_x_26:


//--------------------- .text._Z19solve_poisson_finalP6float2S0_if --------------------------
	.section	.text._Z19solve_poisson_finalP6float2S0_if,"ax",@progbits
	.align	128
        .global         _Z19solve_poisson_finalP6float2S0_if
        .type           _Z19solve_poisson_finalP6float2S0_if,@function
        .size           _Z19solve_poisson_finalP6float2S0_if,(.L_x_27 - _Z19solve_poisson_finalP6float2S0_if)
        .other          _Z19solve_poisson_finalP6float2S0_if,@"STO_CUDA_ENTRY STV_DEFAULT"
_Z19solve_poisson_finalP6float2S0_if:
.text._Z19solve_poisson_finalP6float2S0_if:
[----:B------:R-:W-:Y:S01]  /*0000*/  LDC R1, c[0x0][0x37c] ;  /* 0x0000df00ff017b82 */ /* 0x000fe20000000800 */
[----:B------:R-:W0:Y:S07]  /*0010*/  S2R R3, SR_TID.X ;  /* 0x0000000000037919 */ /* 0x000e2e0000002100 */
[----:B------:R-:W0:Y:S01]  /*0020*/  LDC R2, c[0x0][0x360] ;  /* 0x0000d800ff027b82 */ /* 0x000e220000000800 */
[----:B------:R-:W1:Y:S01]  /*0030*/  S2R R7, SR_TID.Y ;  /* 0x0000000000077919 */ /* 0x000e620000002200 */
[----:B------:R-:W2:Y:S06]  /*0040*/  S2R R9, SR_TID.Z ;  /* 0x0000000000097919 */ /* 0x000eac0000002300 */
[----:B------:R-:W0:Y:S08]  /*0050*/  S2UR UR4, SR_CTAID.X ;  /* 0x00000000000479c3 */ /* 0x000e300000002500 */
[----:B------:R-:W1:Y:S08]  /*0060*/  LDC R0, c[0x0][0x364] ;  /* 0x0000d900ff007b82 */ /* 0x000e700000000800 */
[----:B------:R-:W1:Y:S08]  /*0070*/  S2UR UR5, SR_CTAID.Y ;  /* 0x00000000000579c3 */ /* 0x000e700000002600 */
[----:B------:R-:W2:Y:S01]  /*0080*/  S2UR UR6, SR_CTAID.Z ;  /* 0x00000000000679c3 */ /* 0x000ea20000002700 */
[----:B0-----:R-:W-:-:S07]  /*0090*/  IMAD R2, R2, UR4, R3 ;  /* 0x0000000402027c24 */ /* 0x001fce000f8e0203 */
[----:B------:R-:W2:Y:S08]  /*00a0*/  LDC R4, c[0x0][0x368] ;  /* 0x0000da00ff047b82 */ /* 0x000eb00000000800 */
[----:B------:R-:W0:Y:S01]  /*00b0*/  LDC R5, c[0x0][0x390] ;  /* 0x0000e400ff057b82 */ /* 0x000e220000000800 */
[----:B-1----:R-:W-:Y:S02]  /*00c0*/  IMAD R3, R0, UR5, R7 ;  /* 0x0000000500037c24 */ /* 0x002fe4000f8e0207 */
[----:B--2---:R-:W-:-:S05]  /*00d0*/  IMAD R4, R4, UR6, R9 ;  /* 0x0000000604047c24 */ /* 0x004fca000f8e0209 */
[----:B------:R-:W-:-:S04]  /*00e0*/  VIMNMX3 R0, R2, R3, R4, !PT ;  /* 0x000000030200720f */ /* 0x000fc80007800104 */
[----:B0-----:R-:W-:-:S13]  /*00f0*/  ISETP.GE.AND P0, PT, R0, R5, PT ;  /* 0x000000050000720c */ /* 0x001fda0003f06270 */
[----:B------:R-:W-:Y:S05]  /*0100*/  @P0 EXIT ;  /* 0x000000000000094d */ /* 0x000fea0003800000 */
[----:B------:R-:W0:Y:S01]  /*0110*/  LDCU UR4, c[0x0][0x394] ;  /* 0x00007280ff0477ac */ /* 0x000e220008000800 */
[----:B------:R-:W-:Y:S01]  /*0120*/  IMAD.MOV.U32 R6, RZ, RZ, 0x1 ;  /* 0x00000001ff067424 */ /* 0x000fe200078e00ff */
[----:B------:R-:W-:Y:S01]  /*0130*/  UMOV UR5, 0x401921fb ;  /* 0x401921fb00057882 */ /* 0x000fe20000000000 */
[----:B------:R-:W-:Y:S01]  /*0140*/  UMOV UR6, 0x54442d18 ;  /* 0x54442d1800067882 */ /* 0x000fe20000000000 */
[----:B0-----:R-:W0:Y:S01]  /*0150*/  F2F.F64.F32 R10, UR4 ;  /* 0x00000004000a7d10 */ /* 0x001e220008201800 */
[----:B------:R-:W-:-:S07]  /*0160*/  UMOV UR4, 0x54442d18 ;  /* 0x54442d1800047882 */ /* 0x000fce0000000000 */
[----:B0-----:R-:W0:Y:S02]  /*0170*/  MUFU.RCP64H R7, R11 ;  /* 0x0000000b00077308 */ /* 0x001e240000001800 */
[----:B0-----:R-:W-:-:S08]  /*0180*/  DFMA R8, -R10, R6, 1 ;  /* 0x3ff000000a08742b */ /* 0x001fd00000000106 */
[----:B------:R-:W-:-:S08]  /*0190*/  DFMA R8, R8, R8, R8 ;  /* 0x000000080808722b */ /* 0x000fd00000000008 */
[----:B------:R-:W-:-:S08]  /*01a0*/  DFMA R8, R6, R8, R6 ;  /* 0x000000080608722b */ /* 0x000fd00000000006 */
[----:B------:R-:W-:-:S08]  /*01b0*/  DFMA R6, -R10, R8, 1 ;  /* 0x3ff000000a06742b */ /* 0x000fd00000000108 */
[----:B------:R-:W-:-:S08]  /*01c0*/  DFMA R6, R8, R6, R8 ;  /* 0x000000060806722b */ /* 0x000fd00000000008 */
[----:B------:R-:W-:-:S08]  /*01d0*/  DMUL R8, R6, UR4 ;  /* 0x0000000406087c28 */ /* 0x000fd00008000000 */
[----:B------:R-:W-:-:S08]  /*01e0*/  DFMA R12, -R10, R8, UR4 ;  /* 0x000000040a0c7e2b */ /* 0x000fd00008000108 */
[----:B------:R-:W-:Y:S01]  /*01f0*/  DFMA R8, R6, R12, R8 ;  /* 0x0000000c0608722b */ /* 0x000fe20000000008 */
[----:B------:R-:W-:-:S04]  /*0200*/  SHF.R.U32.HI R7, RZ, 0x1, R5 ;  /* 0x00000001ff077819 */ /* 0x000fc80000011605 */
[-C--:B------:R-:W-:Y:S02]  /*0210*/  ISETP.GT.AND P0, PT, R2, R7.reuse, PT ;  /* 0x000000070200720c */ /* 0x080fe40003f04270 */
[----:B------:R-:W-:-:S03]  /*0220*/  ISETP.GT.U32.AND P1, PT, R3, R7, PT ;  /* 0x000000070300720c */ /* 0x000fc60003f24070 */
[----:B------:R-:W-:Y:S01]  /*0230*/  FFMA R0, RZ, R11, R9 ;  /* 0x0000000bff007223 */ /* 0x000fe20000000009 */
[----:B------:R-:W-:Y:S02]  /*0240*/  ISETP.GT.U32.AND P2, PT, R4, R7, PT ;  /* 0x000000070400720c */ /* 0x000fe40003f44070 */
[C---:B------:R-:W-:Y:S02]  /*0250*/  SEL R7, R5.reuse, RZ, P0 ;  /* 0x000000ff05077207 */ /* 0x040fe40000000000 */
[----:B------:R-:W-:Y:S01]  /*0260*/  FSETP.GT.AND P3, PT, |R0|, 1.469367938527859385e-39, PT ;  /* 0x001000000000780b */ /* 0x000fe20003f64200 */
[-C--:B------:R-:W-:Y:S01]  /*0270*/  IMAD R0, R4, R5.reuse, R3 ;  /* 0x0000000504007224 */ /* 0x080fe200078e0203 */
[C---:B------:R-:W-:Y:S01]  /*0280*/  SEL R12, R5.reuse, RZ, P1 ;  /* 0x000000ff050c7207 */ /* 0x040fe20000800000 */
[----:B------:R-:W-:Y:S01]  /*0290*/  IMAD.IADD R6, R2, 0x1, -R7 ;  /* 0x0000000102067824 */ /* 0x000fe200078e0a07 */
[----:B------:R-:W-:Y:S01]  /*02a0*/  SEL R13, R5, RZ, P2 ;  /* 0x000000ff050d7207 */ /* 0x000fe20001000000 */
[----:B------:R-:W-:-:S02]  /*02b0*/  IMAD R5, R0, R5, R2 ;  /* 0x0000000500057224 */ /* 0x000fc400078e0202 */
[----:B------:R-:W-:Y:S01]  /*02c0*/  IMAD.IADD R7, R3, 0x1, -R12 ;  /* 0x0000000103077824 */ /* 0x000fe200078e0a0c */
[----:B------:R-:W-:Y:S01]  /*02d0*/  I2FP.F32.S32 R6, R6 ;  /* 0x0000000600067245 */ /* 0x000fe20000201400 */
[----:B------:R-:W-:-:S03]  /*02e0*/  IMAD.IADD R13, R4, 0x1, -R13 ;  /* 0x00000001040d7824 */ /* 0x000fc600078e0a0d */
[----:B------:R-:W-:Y:S02]  /*02f0*/  I2FP.F32.S32 R7, R7 ;  /* 0x0000000700077245 */ /* 0x000fe40000201400 */
[----:B------:R-:W-:Y:S01]  /*0300*/  I2FP.F32.S32 R22, R13 ;  /* 0x0000000d00167245 */ /* 0x000fe20000201400 */
[----:B------:R-:W-:Y:S06]  /*0310*/  @P3 BRA `(.L_x_16) ;  /* 0x0000000000143947 */ /* 0x000fec0003800000 */
[----:B------:R-:W-:Y:S01]  /*0320*/  IMAD.MOV.U32 R13, RZ, RZ, 0x401921fb ;  /* 0x401921fbff0d7424 */ /* 0x000fe200078e00ff */
[----:B------:R-:W-:-:S07]  /*0330*/  MOV R0, 0x350 ;  /* 0x0000035000007802 */ /* 0x000fce0000000f00 */
[----:B------:R-:W-:Y:S05]  /*0340*/  CALL.REL.NOINC `($__internal_1_$__cuda_sm20_div_rn_f64_full) ;  /* 0x0000000000d47944 */ /* 0x000fea0003c00000 */
[----:B------:R-:W-:Y:S02]  /*0350*/  IMAD.MOV.U32 R8, RZ, RZ, R16 ;  /* 0x000000ffff087224 */ /* 0x000fe400078e0010 */
[----:B------:R-:W-:-:S07]  /*0360*/  IMAD.MOV.U32 R9, RZ, RZ, R17 ;  /* 0x000000ffff097224 */ /* 0x000fce00078e0011 */
.L_x_16:
[----:B------:R-:W0:Y:S01]  /*0370*/  F2F.F64.F32 R12, R7 ;  /* 0x00000007000c7310 */ /* 0x000e220000201800 */
[----:B------:R-:W-:Y:S01]  /*0380*/  LOP3.LUT P0, RZ, R3, R4, R2, 0xfe, !PT ;  /* 0x0000000403ff7212 */ /* 0x000fe2000780fe02 */
[----:B------:R-:W1:Y:S06]  /*0390*/  LDCU.64 UR4, c[0x0][0x358] ;  /* 0x00006b00ff0477ac */ /* 0x000e6c0008000a00 */
[----:B------:R-:W2:Y:S06]  /*03a0*/  F2F.F64.F32 R10, R6 ;  /* 0x00000006000a7310 */ /* 0x000eac0000201800 */
[----:B------:R-:W3:Y:S01]  /*03b0*/  @!P0 LDC.64 R2, c[0x0][0x388] ;  /* 0x0000e200ff028b82 */ /* 0x000ee20000000a00 */
[-C--:B0-----:R-:W-:Y:S01]  /*03c0*/  DMUL R12, R12, R8.reuse ;  /* 0x000000080c0c7228 */ /* 0x081fe20000000000 */
[----:B------:R-:W0:Y:S01]  /*03d0*/  F2F.F64.F32 R22, R22 ;  /* 0x0000001600167310 */ /* 0x000e220000201800 */
[----:B--2---:R-:W-:-:S08]  /*03e0*/  DMUL R10, R10, R8 ;  /* 0x000000080a0a7228 */ /* 0x004fd00000000000 */
[----:B------:R-:W2:Y:S01]  /*03f0*/  F2F.F32.F64 R12, R12 ;  /* 0x0000000c000c7310 */ /* 0x000ea20000301000 */
[----:B0-----:R-:W-:-:S07]  /*0400*/  DMUL R8, R22, R8 ;  /* 0x0000000816087228 */ /* 0x001fce0000000000 */
[----:B------:R-:W0:Y:S01]  /*0410*/  F2F.F32.F64 R10, R10 ;  /* 0x0000000a000a7310 */ /* 0x000e220000301000 */
[----:B---3--:R-:W-:-:S04]  /*0420*/  @!P0 IMAD.WIDE.U32 R2, R5, 0x8, R2 ;  /* 0x0000000805028825 */ /* 0x008fc800078e0002 */
[----:B--2---:R-:W-:-:S03]  /*0430*/  FMUL R7, R12, R12 ;  /* 0x0000000c0c077220 */ /* 0x004fc60000400000 */
[----:B------:R-:W2:Y:S01]  /*0440*/  F2F.F32.F64 R8, R8 ;  /* 0x0000000800087310 */ /* 0x000ea20000301000 */
[----:B-1----:R1:W-:Y:S01]  /*0450*/  @!P0 STG.E.64 desc[UR4][R2.64], RZ ;  /* 0x000000ff02008986 */ /* 0x0023e2000c101b04 */
[----:B0-----:R-:W-:-:S04]  /*0460*/  FFMA R7, R10, R10, R7 ;  /* 0x0000000a0a077223 */ /* 0x001fc80000000007 */
[----:B--2---:R-:W-:Y:S01]  /*0470*/  FFMA R10, R8, R8, R7 ;  /* 0x00000008080a7223 */ /* 0x004fe20000000007 */
[----:B-1----:R-:W-:Y:S06]  /*0480*/  @!P0 EXIT ;  /* 0x000000000000894d */ /* 0x002fec0003800000 */
[----:B------:R-:W0:Y:S01]  /*0490*/  F2F.F64.F32 R10, R10 ;  /* 0x0000000a000a7310 */ /* 0x000e220000201800 */
[----:B------:R-:W-:Y:S01]  /*04a0*/  IMAD.MOV.U32 R2, RZ, RZ, 0x1 ;  /* 0x00000001ff027424 */ /* 0x000fe200078e00ff */
[----:B------:R-:W-:Y:S01]  /*04b0*/  UMOV UR8, 0x54442d18 ;  /* 0x54442d1800087882 */ /* 0x000fe20000000000 */
[----:B------:R-:W-:Y:S01]  /*04c0*/  UMOV UR9, 0x402921fb ;  /* 0x402921fb00097882 */ /* 0x000fe20000000000 */
[----:B------:R-:W-:Y:S04]  /*04d0*/  BSSY.RECONVERGENT B0, `(.L_x_17) ;  /* 0x0000012000007945 */ /* 0x000fe80003800200 */
        /* <DEDUP_REMOVED lines=8> */
[----:B------:R-:W-:-:S10]  /*0560*/  DFMA R2, R2, R8, R6 ;  /* 0x000000080202722b */ /* 0x000fd40000000006 */
[----:B------:R-:W-:-:S05]  /*0570*/  FFMA R0, RZ, R11, R3 ;  /* 0x0000000bff007223 */ /* 0x000fca0000000003 */
[----:B------:R-:W-:-:S13]  /*0580*/  FSETP.GT.AND P0, PT, |R0|, 1.469367938527859385e-39, PT ;  /* 0x001000000000780b */ /* 0x000fda0003f04200 */
[----:B------:R-:W-:Y:S05]  /*0590*/  @P0 BRA `(.L_x_18) ;  /* 0x0000000000140947 */ /* 0x000fea0003800000 */
[----:B------:R-:W-:Y:S01]  /*05a0*/  IMAD.MOV.U32 R13, RZ, RZ, 0x402921fb ;  /* 0x402921fbff0d7424 */ /* 0x000fe200078e00ff */
[----:B------:R-:W-:-:S07]  /*05b0*/  MOV R0, 0x5d0 ;  /* 0x000005d000007802 */ /* 0x000fce0000000f00 */
[----:B------:R-:W-:Y:S05]  /*05c0*/  CALL.REL.NOINC `($__internal_1_$__cuda_sm20_div_rn_f64_full) ;  /* 0x0000000000347944 */ /* 0x000fea0003c00000 */
[----:B------:R-:W-:Y:S02]  /*05d0*/  IMAD.MOV.U32 R2, RZ, RZ, R16 ;  /* 0x000000ffff027224 */ /* 0x000fe400078e0010 */
[----:B------:R-:W-:-:S07]  /*05e0*/  IMAD.MOV.U32 R3, RZ, RZ, R17 ;  /* 0x000000ffff037224 */ /* 0x000fce00078e0011 */
.L_x_18:
[----:B------:R-:W-:Y:S05]  /*05f0*/  BSYNC.RECONVERGENT B0 ;  /* 0x0000000000007941 */ /* 0x000fea0003800200 */
.L_x_17:
[----:B------:R-:W0:Y:S08]  /*0600*/  LDC.64 R6, c[0x0][0x380] ;  /* 0x0000e000ff067b82 */ /* 0x000e300000000a00 */
[----:B------:R-:W1:Y:S01]  /*0610*/  LDC.64 R8, c[0x0][0x388] ;  /* 0x0000e200ff087b82 */ /* 0x000e620000000a00 */
[----:B0-----:R-:W-:-:S06]  /*0620*/  IMAD.WIDE R6, R5, 0x8, R6 ;  /* 0x0000000805067825 */ /* 0x001fcc00078e0206 */
[----:B------:R-:W2:Y:S01]  /*0630*/  LDG.E.64 R6, desc[UR4][R6.64] ;  /* 0x0000000406067981 */ /* 0x000ea2000c1e1b00 */
[----:B------:R-:W2:Y:S01]  /*0640*/  F2F.F32.F64 R2, R2 ;  /* 0x0000000200027310 */ /* 0x000ea20000301000 */
[----:B-1----:R-:W-:-:S04]  /*0650*/  IMAD.WIDE R4, R5, 0x8, R8 ;  /* 0x0000000805047825 */ /* 0x002fc800078e0208 */
[C---:B--2---:R-:W-:Y:S01]  /*0660*/  FMUL R8, R2.reuse, R6 ;  /* 0x0000000602087220 */ /* 0x044fe20000400000 */
[----:B------:R-:W-:-:S05]  /*0670*/  FMUL R9, R2, R7 ;  /* 0x0000000702097220 */ /* 0x000fca0000400000 */
[----:B------:R-:W-:Y:S01]  /*0680*/  STG.E.64 desc[UR4][R4.64], R8 ;  /* 0x0000000804007986 */ /* 0x000fe2000c101b04 */
[----:B------:R-:W-:Y:S05]  /*0690*/  EXIT ;  /* 0x000000000000794d */ /* 0x000fea0003800000 */
        .weak           $__internal_1_$__cuda_sm20_div_rn_f64_full
        .type           $__internal_1_$__cuda_sm20_div_rn_f64_full,@function
        .size           $__internal_1_$__cuda_sm20_div_rn_f64_full,(.L_x_27 - $__internal_1_$__cuda_sm20_div_rn_f64_full)
$__internal_1_$__cuda_sm20_div_rn_f64_full:
[C---:B------:R-:W-:Y:S01]  /*06a0*/  FSETP.GEU.AND P0, PT, |R11|.reuse, 1.469367938527859385e-39, PT ;  /* 0x001000000b00780b */ /* 0x040fe20003f0e200 */
[----:B------:R-:W-:Y:S01]  /*06b0*/  IMAD.MOV.U32 R14, RZ, RZ, 0x1 ;  /* 0x00000001ff0e7424 */ /* 0x000fe200078e00ff */
[----:B------:R-:W-:Y:S01]  /*06c0*/  LOP3.LUT R8, R11, 0x800fffff, RZ, 0xc0, !PT ;  /* 0x800fffff0b087812 */ /* 0x000fe200078ec0ff */
[----:B------:R-:W-:Y:S01]  /*06d0*/  IMAD.MOV.U32 R24, RZ, RZ, 0x1ca00000 ;  /* 0x1ca00000ff187424 */ /* 0x000fe200078e00ff */
[C---:B------:R-:W-:Y:S01]  /*06e0*/  FSETP.GEU.AND P2, PT, |R13|.reuse, 1.469367938527859385e-39, PT ;  /* 0x001000000d00780b */ /* 0x040fe20003f4e200 */
[----:B------:R-:W-:Y:S01]  /*06f0*/  IMAD.U32 R12, RZ, RZ, UR6 ;  /* 0x00000006ff0c7e24 */ /* 0x000fe2000f8e00ff */
[----:B------:R-:W-:Y:S01]  /*0700*/  LOP3.LUT R9, R8, 0x3ff00000, RZ, 0xfc, !PT ;  /* 0x3ff0000008097812 */ /* 0x000fe200078efcff */
[----:B------:R-:W-:Y:S01]  /*0710*/  IMAD.MOV.U32 R8, RZ, RZ, R10 ;  /* 0x000000ffff087224 */ /* 0x000fe200078e000a */
[----:B------:R-:W-:Y:S01]  /*0720*/  LOP3.LUT R23, R13, 0x7ff00000, RZ, 0xc0, !PT ;  /* 0x7ff000000d177812 */ /* 0x000fe200078ec0ff */
[----:B------:R-:W-:Y:S01]  /*0730*/  BSSY.RECONVERGENT B1, `(.L_x_19) ;  /* 0x000004f000017945 */ /* 0x000fe20003800200 */
[----:B------:R-:W-:-:S03]  /*0740*/  LOP3.LUT R26, R11, 0x7ff00000, RZ, 0xc0, !PT ;  /* 0x7ff000000b1a7812 */ /* 0x000fc600078ec0ff */
[----:B------:R-:W-:Y:S01]  /*0750*/  @!P0 DMUL R8, R10, 8.98846567431157953865e+307 ;  /* 0x7fe000000a088828 */ /* 0x000fe20000000000 */
[----:B------:R-:W-:Y:S01]  /*0760*/  ISETP.GE.U32.AND P1, PT, R23, R26, PT ;  /* 0x0000001a1700720c */ /* 0x000fe20003f26070 */
[----:B------:R-:W-:Y:S02]  /*0770*/  IMAD.MOV.U32 R25, RZ, RZ, R23 ;  /* 0x000000ffff197224 */ /* 0x000fe400078e0017 */
[----:B------:R-:W-:Y:S01]  /*0780*/  @!P2 LOP3.LUT R18, R11, 0x7ff00000, RZ, 0xc0, !PT ;  /* 0x7ff000000b12a812 */ /* 0x000fe200078ec0ff */
[----:B------:R-:W-:Y:S01]  /*0790*/  @!P2 IMAD.MOV.U32 R20, RZ, RZ, RZ ;  /* 0x000000ffff14a224 */ /* 0x000fe200078e00ff */
[----:B------:R-:W0:Y:S02]  /*07a0*/  MUFU.RCP64H R15, R9 ;  /* 0x00000009000f7308 */ /* 0x000e240000001800 */
[----:B------:R-:W-:Y:S02]  /*07b0*/  @!P2 ISETP.GE.U32.AND P3, PT, R23, R18, PT ;  /* 0x000000121700a20c */ /* 0x000fe40003f66070 */
[----:B------:R-:W-:-:S02]  /*07c0*/  @!P0 LOP3.LUT R26, R9, 0x7ff00000, RZ, 0xc0, !PT ;  /* 0x7ff00000091a8812 */ /* 0x000fc400078ec0ff */
[----:B------:R-:W-:-:S03]  /*07d0*/  @!P2 SEL R19, R24, 0x63400000, !P3 ;  /* 0x634000001813a807 */ /* 0x000fc60005800000 */
[----:B------:R-:W-:Y:S01]  /*07e0*/  VIADD R27, R26, 0xffffffff ;  /* 0xffffffff1a1b7836 */ /* 0x000fe20000000000 */
[----:B------:R-:W-:-:S04]  /*07f0*/  @!P2 LOP3.LUT R19, R19, 0x80000000, R13, 0xf8, !PT ;  /* 0x800000001313a812 */ /* 0x000fc800078ef80d */
[----:B------:R-:W-:Y:S01]  /*0800*/  @!P2 LOP3.LUT R21, R19, 0x100000, RZ, 0xfc, !PT ;  /* 0x001000001315a812 */ /* 0x000fe200078efcff */
[----:B0-----:R-:W-:-:S08]  /*0810*/  DFMA R16, R14, -R8, 1 ;  /* 0x3ff000000e10742b */ /* 0x001fd00000000808 */
[----:B------:R-:W-:-:S08]  /*0820*/  DFMA R16, R16, R16, R16 ;  /* 0x000000101010722b */ /* 0x000fd00000000010 */
[----:B------:R-:W-:Y:S01]  /*0830*/  DFMA R16, R14, R16, R14 ;  /* 0x000000100e10722b */ /* 0x000fe2000000000e */
[----:B------:R-:W-:Y:S01]  /*0840*/  SEL R15, R24, 0x63400000, !P1 ;  /* 0x63400000180f7807 */ /* 0x000fe20004800000 */
[----:B------:R-:W-:-:S03]  /*0850*/  IMAD.MOV.U32 R14, RZ, RZ, R12 ;  /* 0x000000ffff0e7224 */ /* 0x000fc600078e000c */
[----:B------:R-:W-:-:S03]  /*0860*/  LOP3.LUT R15, R15, 0x800fffff, R13, 0xf8, !PT ;  /* 0x800fffff0f0f7812 */ /* 0x000fc600078ef80d */
[----:B------:R-:W-:-:S03]  /*0870*/  DFMA R18, R16, -R8, 1 ;  /* 0x3ff000001012742b */ /* 0x000fc60000000808 */
[----:B------:R-:W-:-:S05]  /*0880*/  @!P2 DFMA R14, R14, 2, -R20 ;  /* 0x400000000e0ea82b */ /* 0x000fca0000000814 */
[----:B------:R-:W-:-:S05]  /*0890*/  DFMA R16, R16, R18, R16 ;  /* 0x000000121010722b */ /* 0x000fca0000000010 */
[----:B------:R-:W-:-:S03]  /*08a0*/  @!P2 LOP3.LUT R25, R15, 0x7ff00000, RZ, 0xc0, !PT ;  /* 0x7ff000000f19a812 */ /* 0x000fc600078ec0ff */
[----:B------:R-:W-:Y:S02]  /*08b0*/  DMUL R18, R16, R14 ;  /* 0x0000000e10127228 */ /* 0x000fe40000000000 */
[----:B------:R-:W-:-:S05]  /*08c0*/  VIADD R20, R25, 0xffffffff ;  /* 0xffffffff19147836 */ /* 0x000fca0000000000 */
[----:B------:R-:W-:Y:S01]  /*08d0*/  ISETP.GT.U32.AND P0, PT, R20, 0x7feffffe, PT ;  /* 0x7feffffe1400780c */ /* 0x000fe20003f04070 */
[----:B------:R-:W-:-:S03]  /*08e0*/  DFMA R20, R18, -R8, R14 ;  /* 0x800000081214722b */ /* 0x000fc6000000000e */
[----:B------:R-:W-:-:S05]  /*08f0*/  ISETP.GT.U32.OR P0, PT, R27, 0x7feffffe, P0 ;  /* 0x7feffffe1b00780c */ /* 0x000fca0000704470 */
[----:B------:R-:W-:-:S08]  /*0900*/  DFMA R20, R16, R20, R18 ;  /* 0x000000141014722b */ /* 0x000fd00000000012 */
[----:B------:R-:W-:Y:S05]  /*0910*/  @P0 BRA `(.L_x_20) ;  /* 0x00000000006c0947 */ /* 0x000fea0003800000 */
[----:B------:R-:W-:-:S04]  /*0920*/  LOP3.LUT R16, R11, 0x7ff00000, RZ, 0xc0, !PT ;  /* 0x7ff000000b107812 */ /* 0x000fc800078ec0ff */
[CC--:B------:R-:W-:Y:S02]  /*0930*/  VIADDMNMX R12, R23.reuse, -R16.reuse, 0xb9600000, !PT ;  /* 0xb9600000170c7446 */ /* 0x0c0fe40007800910 */
[----:B------:R-:W-:Y:S02]  /*0940*/  ISETP.GE.U32.AND P0, PT, R23, R16, PT ;  /* 0x000000101700720c */ /* 0x000fe40003f06070 */
[----:B------:R-:W-:Y:S02]  /*0950*/  VIMNMX R12, PT, PT, R12, 0x46a00000, PT ;  /* 0x46a000000c0c7848 */ /* 0x000fe40003fe0100 */
[----:B------:R-:W-:-:S05]  /*0960*/  SEL R13, R24, 0x63400000, !P0 ;  /* 0x63400000180d7807 */ /* 0x000fca0004000000 */
[----:B------:R-:W-:Y:S02]  /*0970*/  IMAD.IADD R18, R12, 0x1, -R13 ;  /* 0x000000010c127824 */ /* 0x000fe400078e0a0d */
[----:B------:R-:W-:Y:S02]  /*0980*/  IMAD.MOV.U32 R12, RZ, RZ, RZ ;  /* 0x000000ffff0c7224 */ /* 0x000fe400078e00ff */
[----:B------:R-:W-:-:S06]  /*0990*/  VIADD R13, R18, 0x7fe00000 ;  /* 0x7fe00000120d7836 */ /* 0x000fcc0000000000 */
[----:B------:R-:W-:-:S10]  /*09a0*/  DMUL R16, R20, R12 ;  /* 0x0000000c14107228 */ /* 0x000fd40000000000 */
[----:B------:R-:W-:-:S13]  /*09b0*/  FSETP.GTU.AND P0, PT, |R17|, 1.469367938527859385e-39, PT ;  /* 0x001000001100780b */ /* 0x000fda0003f0c200 */
[----:B------:R-:W-:Y:S05]  /*09c0*/  @P0 BRA `(.L_x_21) ;  /* 0x0000000000940947 */ /* 0x000fea0003800000 */
[----:B------:R-:W-:Y:S01]  /*09d0*/  DFMA R8, R20, -R8, R14 ;  /* 0x800000081408722b */ /* 0x000fe2000000000e */
[----:B------:R-:W-:-:S09]  /*09e0*/  IMAD.MOV.U32 R12, RZ, RZ, RZ ;  /* 0x000000ffff0c7224 */ /* 0x000fd200078e00ff */
[C---:B------:R-:W-:Y:S02]  /*09f0*/  FSETP.NEU.AND P0, PT, R9.reuse, RZ, PT ;  /* 0x000000ff0900720b */ /* 0x040fe40003f0d000 */
[----:B------:R-:W-:-:S04]  /*0a00*/  LOP3.LUT R11, R9, 0x80000000, R11, 0x48, !PT ;  /* 0x80000000090b7812 */ /* 0x000fc800078e480b */
[----:B------:R-:W-:-:S07]  /*0a10*/  LOP3.LUT R13, R11, R13, RZ, 0xfc, !PT ;  /* 0x0000000d0b0d7212 */ /* 0x000fce00078efcff */
[----:B------:R-:W-:Y:S05]  /*0a20*/  @!P0 BRA `(.L_x_21) ;  /* 0x00000000007c8947 */ /* 0x000fea0003800000 */
[----:B------:R-:W-:Y:S01]  /*0a30*/  IMAD.MOV R9, RZ, RZ, -R18 ;  /* 0x000000ffff097224 */ /* 0x000fe200078e0a12 */
[----:B------:R-:W-:Y:S01]  /*0a40*/  DMUL.RP R12, R20, R12 ;  /* 0x0000000c140c7228 */ /* 0x000fe20000008000 */
[----:B------:R-:W-:-:S06]  /*0a50*/  IMAD.MOV.U32 R8, RZ, RZ, RZ ;  /* 0x000000ffff087224 */ /* 0x000fcc00078e00ff */
[----:B------:R-:W-:-:S03]  /*0a60*/  DFMA R8, R16, -R8, R20 ;  /* 0x800000081008722b */ /* 0x000fc60000000014 */
[----:B------:R-:W-:-:S03]  /*0a70*/  LOP3.LUT R11, R13, R11, RZ, 0x3c, !PT ;  /* 0x0000000b0d0b7212 */ /* 0x000fc600078e3cff */
[----:B------:R-:W-:-:S04]  /*0a80*/  IADD3 R8, PT, PT, -R18, -0x43300000, RZ ;  /* 0xbcd0000012087810 */ /* 0x000fc80007ffe1ff */
[----:B------:R-:W-:-:S04]  /*0a90*/  FSETP.NEU.AND P0, PT, |R9|, R8, PT ;  /* 0x000000080900720b */ /* 0x000fc80003f0d200 */
[----:B------:R-:W-:Y:S02]  /*0aa0*/  FSEL R16, R12, R16, !P0 ;  /* 0x000000100c107208 */ /* 0x000fe40004000000 */
[----:B------:R-:W-:Y:S01]  /*0ab0*/  FSEL R17, R11, R17, !P0 ;  /* 0x000000110b117208 */ /* 0x000fe20004000000 */
[----:B------:R-:W-:Y:S06]  /*0ac0*/  BRA `(.L_x_21) ;  /* 0x0000000000547947 */ /* 0x000fec0003800000 */
.L_x_20:
[----:B------:R-:W-:-:S14]  /*0ad0*/  DSETP.NAN.AND P0, PT, R12, R12, PT ;  /* 0x0000000c0c00722a */ /* 0x000fdc0003f08000 */
[----:B------:R-:W-:Y:S05]  /*0ae0*/  @P0 BRA `(.L_x_22) ;  /* 0x0000000000440947 */ /* 0x000fea0003800000 */
[----:B------:R-:W-:-:S14]  /*0af0*/  DSETP.NAN.AND P0, PT, R10, R10, PT ;  /* 0x0000000a0a00722a */ /* 0x000fdc0003f08000 */
[----:B------:R-:W-:Y:S05]  /*0b00*/  @P0 BRA `(.L_x_23) ;  /* 0x0000000000300947 */ /* 0x000fea0003800000 */
[----:B------:R-:W-:Y:S01]  /*0b10*/  ISETP.NE.AND P0, PT, R25, R26, PT ;  /* 0x0000001a1900720c */ /* 0x000fe20003f05270 */
[----:B------:R-:W-:Y:S02]  /*0b20*/  IMAD.MOV.U32 R16, RZ, RZ, 0x0 ;  /* 0x00000000ff107424 */ /* 0x000fe400078e00ff */
[----:B------:R-:W-:-:S10]  /*0b30*/  IMAD.MOV.U32 R17, RZ, RZ, -0x80000 ;  /* 0xfff80000ff117424 */ /* 0x000fd400078e00ff */
[----:B------:R-:W-:Y:S05]  /*0b40*/  @!P0 BRA `(.L_x_21) ;  /* 0x0000000000348947 */ /* 0x000fea0003800000 */
[----:B------:R-:W-:Y:S02]  /*0b50*/  ISETP.NE.AND P0, PT, R25, 0x7ff00000, PT ;  /* 0x7ff000001900780c */ /* 0x000fe40003f05270 */
[----:B------:R-:W-:Y:S02]  /*0b60*/  LOP3.LUT R17, R13, 0x80000000, R11, 0x48, !PT ;  /* 0x800000000d117812 */ /* 0x000fe400078e480b */
[----:B------:R-:W-:-:S13]  /*0b70*/  ISETP.EQ.OR P0, PT, R26, RZ, !P0 ;  /* 0x000000ff1a00720c */ /* 0x000fda0004702670 */
[----:B------:R-:W-:Y:S01]  /*0b80*/  @P0 LOP3.LUT R8, R17, 0x7ff00000, RZ, 0xfc, !PT ;  /* 0x7ff0000011080812 */ /* 0x000fe200078efcff */
[----:B------:R-:W-:Y:S02]  /*0b90*/  @!P0 IMAD.MOV.U32 R16, RZ, RZ, RZ ;  /* 0x000000ffff108224 */ /* 0x000fe400078e00ff */
[----:B------:R-:W-:Y:S02]  /*0ba0*/  @P0 IMAD.MOV.U32 R16, RZ, RZ, RZ ;  /* 0x000000ffff100224 */ /* 0x000fe400078e00ff */
[----:B------:R-:W-:Y:S01]  /*0bb0*/  @P0 IMAD.MOV.U32 R17, RZ, RZ, R8 ;  /* 0x000000ffff110224 */ /* 0x000fe200078e0008 */
[----:B------:R-:W-:Y:S06]  /*0bc0*/  BRA `(.L_x_21) ;  /* 0x0000000000147947 */ /* 0x000fec0003800000 */
.L_x_23:
[----:B------:R-:W-:Y:S01]  /*0bd0*/  LOP3.LUT R17, R11, 0x80000, RZ, 0xfc, !PT ;  /* 0x000800000b117812 */ /* 0x000fe200078efcff */
[----:B------:R-:W-:Y:S01]  /*0be0*/  IMAD.MOV.U32 R16, RZ, RZ, R10 ;  /* 0x000000ffff107224 */ /* 0x000fe200078e000a */
[----:B------:R-:W-:Y:S06]  /*0bf0*/  BRA `(.L_x_21) ;  /* 0x0000000000087947 */ /* 0x000fec0003800000 */
.L_x_22:
[----:B------:R-:W-:Y:S01]  /*0c00*/  LOP3.LUT R17, R13, 0x80000, RZ, 0xfc, !PT ;  /* 0x000800000d117812 */ /* 0x000fe200078efcff */
[----:B------:R-:W-:-:S07]  /*0c10*/  IMAD.MOV.U32 R16, RZ, RZ, R12 ;  /* 0x000000ffff107224 */ /* 0x000fce00078e000c */
.L_x_21:
[----:B------:R-:W-:Y:S05]  /*0c20*/  BSYNC.RECONVERGENT B1 ;  /* 0x0000000000017941 */ /* 0x000fea0003800200 */
.L_x_19:
[----:B------:R-:W-:Y:S02]  /*0c30*/  IMAD.MOV.U32 R8, RZ, RZ, R0 ;  /* 0x000000ffff087224 */ /* 0x000fe400078e0000 */
[----:B------:R-:W-:-:S04]  /*0c40*/  IMAD.MOV.U32 R9, RZ, RZ, 0x0 ;  /* 0x00000000ff097424 */ /* 0x000fc800078e00ff */
[----:B------:R-:W-:Y:S05]  /*0c50*/  RET.REL.NODEC R8 `(_Z19solve_poisson_finalP6float2S0_if) ;  /* 0xfffffff008e87950 */ /* 0x000fea0003c3ffff */
.L_x_24:
        /* <DEDUP_REMOVED lines=10> */
.L_x_27:


//--------------------- .text._Z12scale_resultP6float2fi --------------------------
	.section	.text._Z12scale_resultP6float2fi,"ax",@progbits
	.align	128
        .global         _Z12scale_resultP6float2fi
        .type           _Z12scale_resultP6float2fi,@function
        .size           _Z12scale_resultP6float2fi,(.L_x_30 - _Z12scale_resultP6float2fi)
        .other          _Z12scale_resultP6float2fi,@"STO_CUDA_ENTRY STV_DEFAULT"
_Z12scale_resultP6float2fi:
.text._Z12scale_resultP6float2fi:
        /* <DEDUP_REMOVED lines=17> */
[----:B------:R-:W0:Y:S01]  /*0110*/  LDC.64 R2, c[0x0][0x380] ;  /* 0x0000e000ff027b82 */ /* 0x000e220000000a00 */
[----:B------:R-:W1:Y:S01]  /*0120*/  LDCU.64 UR4, c[0x0][0x358] ;  /* 0x00006b00ff0477ac */ /* 0x000e620008000a00 */
[----:B------:R-:W-:Y:S01]  /*0130*/  IMAD R5, R4, UR7, R5 ;  /* 0x0000000704057c24 */ /* 0x000fe2000f8e0205 */
[----:B------:R-:W2:Y:S03]  /*0140*/  LDCU UR6, c[0x0][0x388] ;  /* 0x00007100ff0677ac */ /* 0x000ea60008000800 */
[----:B------:R-:W-:-:S04]  /*0150*/  IMAD R5, R5, UR7, R0 ;  /* 0x0000000705057c24 */ /* 0x000fc8000f8e0200 */
[----:B0-----:R-:W-:-:S05]  /*0160*/  IMAD.WIDE R2, R5, 0x8, R2 ;  /* 0x0000000805027825 */ /* 0x001fca00078e0202 */
[----:B-1----:R-:W2:Y:S02]  /*0170*/  LDG.E.64 R4, desc[UR4][R2.64] ;  /* 0x0000000402047981 */ /* 0x002ea4000c1e1b00 */
[----:B--2---:R-:W-:Y:S01]  /*0180*/  FMUL R4, R4, UR6 ;  /* 0x0000000604047c20 */ /* 0x004fe20008400000 */
[----:B------:R-:W-:-:S05]  /*0190*/  FMUL R5, R5, UR6 ;  /* 0x0000000605057c20 */ /* 0x000fca0008400000 */
[----:B------:R-:W-:Y:S01]  /*01a0*/  STG.E.64 desc[UR4][R2.64], R4 ;  /* 0x0000000402007986 */ /* 0x000fe2000c101b04 */
[----:B------:R-:W-:Y:S05]  /*01b0*/  EXIT ;  /* 0x000000000000794d */ /* 0x000fea0003800000 */
.L_x_25:
        /* <DEDUP_REMOVED lines=12> */
.L_x_30:


//--------------------- .nv.shared.reserved.0     --------------------------
	.section	.nv.shared.reserved.0,"aw",@nobits
	.weak		__nv_reservedSMEM_offset_0_alias
	.size		__nv_reservedSMEM_offset_0_alias, 0, 64
	.other		__nv_reservedSMEM_offset_0_alias,@"STO_CUDA_RESERVED_SHARED STV_DEFAULT"
__nv_reservedSMEM_offset_0_alias:
	.zero		0
	.zero		64


//--------------------- .nv.constant0._Z24setup_point_charge_finalP6float2iff --------------------------
	.section	.nv.constant0._Z24setup_point_charge_finalP6float2iff,"a",@progbits
	.sectionflags	@""
	.align	4
.nv.constant0._Z24setup_point_charge_finalP6float2iff:
	.zero		916


//--------------------- .nv.constant0._Z19solve_poisson_finalP6float2S0_if --------------------------
	.section	.nv.constant0._Z19solve_poisson_finalP6float2S0_if,"a",@progbits
	.sectionflags	@""
	.align	4
.nv.constant0._Z19solve_poisson_finalP6float2S0_if:
	.zero		920


//--------------------- .nv.constant0._Z12scale_resultP6float2fi --------------------------
	.section	.nv.constant0._Z12scale_resultP6float2fi,"a",@progbits
	.sectionflags	@""
	.align	4
.nv.constant0._Z12scale_resultP6float2fi:
	.zero		912


//--------------------- SYMBOLS --------------------------

	.type		.nv.reservedSmem.offset0,@object
	.size		.nv.reservedSmem.offset0,0x4
